	.target	sm_100a

	.elftype	@"ET_EXEC"


//--------------------- .note.nv.tkinfo           --------------------------
	.section	.note.nv.tkinfo,"",@"SHT_NOTE"
	.sectionflags	@"SHF_NOTE_NV_TKINFO"
	.tkinfo
        /*0018*/ 	.word	0x00000002
        /*0030*/ 	.string	""
        /*0030*/ 	.string	"ptxas"
        /*0030*/ 	.string	"Cuda compilation tools, release 13.0, V13.0.88"
        /*0030*/ 	.string	"Build cuda_13.0.r13.0/compiler.36424714_0"
        /*0030*/ 	.string	"-arch sm_100a -m 64 "



//--------------------- .note.nv.cuinfo           --------------------------
	.section	.note.nv.cuinfo,"",@"SHT_NOTE"
	.sectionflags	@"SHF_NOTE_NV_CUINFO"
        /*0018*/ 	.short	0x0002
        /*001a*/ 	.short	0x0064
        /*001c*/ 	.short	0x0082
	.zero		2


//--------------------- .nv.info                  --------------------------
	.section	.nv.info,"",@"SHT_CUDA_INFO"
	.align	4


	//----- nvinfo : EIATTR_REGCOUNT
	.align		4
        /*0000*/ 	.byte	0x04, 0x2f
        /*0002*/ 	.short	(.L_19 - .L_18)
	.align		4
.L_18:
        /*0004*/ 	.word	index@(_ZN7cutlass13device_kernelINS_4conv6kernel13ConvUniversalINS1_16ConvProblemShapeILNS1_8OperatorE0ELi2EEENS1_10collective14CollectiveConvINS1_47MainloopSm100TmaUmmaWarpSpecializedImplicitGemmILS5_0ELi8ELi2ELi1ELi2EN4cute5tupleIJNSA_1CILi1EEESD_SD_EEEEENSB_IJNSC_ILi128EEENSC_ILi64EEENSB_IJSH_EEEEEENS_10bfloat16_tESK_NSA_8TiledMMAINSA_8MMA_AtomIJNSA_20SM100_MMA_F16BF16_SSISK_SK_fLi128ELi64ELNSA_4UMMA5MajorE0ELSP_0ELNSO_7ScaleInE0ELSQ_0EEEEEENSA_6LayoutISE_NSB_IJNSC_ILi0EEESU_SU_EEEEENSB_IJNSA_10UnderscoreESX_SX_EEEEENS7_6detail27Sm100ImplicitGemmTileTraitsINSA_20SM90_TMA_LOAD_IM2COLENSA_14ComposedLayoutINSA_7SwizzleILi3ELi4ELi3EEENSA_18smem_ptr_flag_bitsILi16EEENST_INSB_IJNSC_ILi8EEESH_EEENSB_IJSH_SD_EEEEEEEvEENS11_INSA_13SM90_TMA_LOADES1C_vEEEENS_8epilogue10collective18CollectiveEpilogueINS1H_23Sm100TmaWarpSpecializedILi3ELi2ELi32ELb1ELb0EEEJSJ_NSB_IJNST_ISG_SD_EENST_INSC_ILi32EEESD_EEEEESK_NSB_IJNSB_IJlllEEESD_SU_EEESK_S1R_NS1H_6fusion15FusionCallbacksIS1L_NS1S_17LinearCombinationISK_fSK_fLNS_15FloatRoundStyleE2EEESJ_S1P_JEEENSA_5SM1004TMEM4LOAD26SM100_TMEM_LOAD_32dp32b32xES12_NS13_INS14_ILi2ELi4ELi3EEES17_NST_INSB_IJS18_S1N_EEENSB_IJS1N_SD_EEEEEEENSA_39AutoVectorizingCopyWithAssumedAlignmentILi128EEENSA_21SM90_TMA_STORE_IM2COLES26_S28_S28_EEEvvEEEEvNT_6ParamsE)
        /*0008*/ 	.word	0x00000078


	//----- nvinfo : EIATTR_FRAME_SIZE
	.align		4
.L_19:
        /*000c*/ 	.byte	0x04, 0x11
        /*000e*/ 	.short	(.L_21 - .L_20)
	.align		4
.L_20:
        /*0010*/ 	.word	index@($__internal_2_$__cuda_sm10x_tcgen05_guardrail_trap_unallocated_columns_being_dealloced)
        /*0014*/ 	.word	0x00000008


	//----- nvinfo : EIATTR_FRAME_SIZE
	.align		4
.L_21:
        /*0018*/ 	.byte	0x04, 0x11
        /*001a*/ 	.short	(.L_23 - .L_22)
	.align		4
.L_22:
        /*001c*/ 	.word	index@($__internal_1_$__cuda_sm10x_tcgen05_guardrail_trap_phase_invalid_during_alloc)
        /*0020*/ 	.word	0x00000008


	//----- nvinfo : EIATTR_FRAME_SIZE
	.align		4
.L_23:
        /*0024*/ 	.byte	0x04, 0x11
        /*0026*/ 	.short	(.L_25 - .L_24)
	.align		4
.L_24:
        /*0028*/ 	.word	index@($__internal_0_$__cuda_sm10x_tcgen05_guardrail_trap_col_being_dealloced_not_returned_by_alloc)
        /*002c*/ 	.word	0x00000008


	//----- nvinfo : EIATTR_FRAME_SIZE
	.align		4
.L_25:
        /*0030*/ 	.byte	0x04, 0x11
        /*0032*/ 	.short	(.L_27 - .L_26)
	.align		4
.L_26:
        /*0034*/ 	.word	index@(_ZN7cutlass13device_kernelINS_4conv6kernel13ConvUniversalINS1_16ConvProblemShapeILNS1_8OperatorE0ELi2EEENS1_10collective14CollectiveConvINS1_47MainloopSm100TmaUmmaWarpSpecializedImplicitGemmILS5_0ELi8ELi2ELi1ELi2EN4cute5tupleIJNSA_1CILi1EEESD_SD_EEEEENSB_IJNSC_ILi128EEENSC_ILi64EEENSB_IJSH_EEEEEENS_10bfloat16_tESK_NSA_8TiledMMAINSA_8MMA_AtomIJNSA_20SM100_MMA_F16BF16_SSISK_SK_fLi128ELi64ELNSA_4UMMA5MajorE0ELSP_0ELNSO_7ScaleInE0ELSQ_0EEEEEENSA_6LayoutISE_NSB_IJNSC_ILi0EEESU_SU_EEEEENSB_IJNSA_10UnderscoreESX_SX_EEEEENS7_6detail27Sm100ImplicitGemmTileTraitsINSA_20SM90_TMA_LOAD_IM2COLENSA_14ComposedLayoutINSA_7SwizzleILi3ELi4ELi3EEENSA_18smem_ptr_flag_bitsILi16EEENST_INSB_IJNSC_ILi8EEESH_EEENSB_IJSH_SD_EEEEEEEvEENS11_INSA_13SM90_TMA_LOADES1C_vEEEENS_8epilogue10collective18CollectiveEpilogueINS1H_23Sm100TmaWarpSpecializedILi3ELi2ELi32ELb1ELb0EEEJSJ_NSB_IJNST_ISG_SD_EENST_INSC_ILi32EEESD_EEEEESK_NSB_IJNSB_IJlllEEESD_SU_EEESK_S1R_NS1H_6fusion15FusionCallbacksIS1L_NS1S_17LinearCombinationISK_fSK_fLNS_15FloatRoundStyleE2EEESJ_S1P_JEEENSA_5SM1004TMEM4LOAD26SM100_TMEM_LOAD_32dp32b32xES12_NS13_INS14_ILi2ELi4ELi3EEES17_NST_INSB_IJS18_S1N_EEENSB_IJS1N_SD_EEEEEEENSA_39AutoVectorizingCopyWithAssumedAlignmentILi128EEENSA_21SM90_TMA_STORE_IM2COLES26_S28_S28_EEEvvEEEEvNT_6ParamsE)
        /*0038*/ 	.word	0x00000008


	//----- nvinfo : EIATTR_MIN_STACK_SIZE
	.align		4
.L_27:
        /*003c*/ 	.byte	0x04, 0x12
        /*003e*/ 	.short	(.L_29 - .L_28)
	.align		4
.L_28:
        /*0040*/ 	.word	index@(_ZN7cutlass13device_kernelINS_4conv6kernel13ConvUniversalINS1_16ConvProblemShapeILNS1_8OperatorE0ELi2EEENS1_10collective14CollectiveConvINS1_47MainloopSm100TmaUmmaWarpSpecializedImplicitGemmILS5_0ELi8ELi2ELi1ELi2EN4cute5tupleIJNSA_1CILi1EEESD_SD_EEEEENSB_IJNSC_ILi128EEENSC_ILi64EEENSB_IJSH_EEEEEENS_10bfloat16_tESK_NSA_8TiledMMAINSA_8MMA_AtomIJNSA_20SM100_MMA_F16BF16_SSISK_SK_fLi128ELi64ELNSA_4UMMA5MajorE0ELSP_0ELNSO_7ScaleInE0ELSQ_0EEEEEENSA_6LayoutISE_NSB_IJNSC_ILi0EEESU_SU_EEEEENSB_IJNSA_10UnderscoreESX_SX_EEEEENS7_6detail27Sm100ImplicitGemmTileTraitsINSA_20SM90_TMA_LOAD_IM2COLENSA_14ComposedLayoutINSA_7SwizzleILi3ELi4ELi3EEENSA_18smem_ptr_flag_bitsILi16EEENST_INSB_IJNSC_ILi8EEESH_EEENSB_IJSH_SD_EEEEEEEvEENS11_INSA_13SM90_TMA_LOADES1C_vEEEENS_8epilogue10collective18CollectiveEpilogueINS1H_23Sm100TmaWarpSpecializedILi3ELi2ELi32ELb1ELb0EEEJSJ_NSB_IJNST_ISG_SD_EENST_INSC_ILi32EEESD_EEEEESK_NSB_IJNSB_IJlllEEESD_SU_EEESK_S1R_NS1H_6fusion15FusionCallbacksIS1L_NS1S_17LinearCombinationISK_fSK_fLNS_15FloatRoundStyleE2EEESJ_S1P_JEEENSA_5SM1004TMEM4LOAD26SM100_TMEM_LOAD_32dp32b32xES12_NS13_INS14_ILi2ELi4ELi3EEES17_NST_INSB_IJS18_S1N_EEENSB_IJS1N_SD_EEEEEEENSA_39AutoVectorizingCopyWithAssumedAlignmentILi128EEENSA_21SM90_TMA_STORE_IM2COLES26_S28_S28_EEEvvEEEEvNT_6ParamsE)
        /*0044*/ 	.word	0x00000008
.L_29:


//--------------------- .nv.compat                --------------------------
	.section	.nv.compat,"",@"SHT_CUDA_COMPAT_INFO"
	.align	4
        /*0000*/ 	.byte	0x02, 0x09, 0x01, 0x00, 0x02, 0x02, 0x02, 0x00, 0x02, 0x05, 0x05, 0x00, 0x03, 0x07, 0x01, 0x01
        /*0010*/ 	.byte	0x02, 0x03, 0x01, 0x00, 0x02, 0x06, 0x01, 0x00, 0x04, 0x0b, 0x08, 0x00, 0x09, 0x00, 0x00, 0x00
        /*0020*/ 	.byte	0x00, 0x00, 0x00, 0x00


//--------------------- .nv.info._ZN7cutlass13device_kernelINS_4conv6kernel13ConvUniversalINS1_16ConvProblemShapeILNS1_8OperatorE0ELi2EEENS1_10collective14CollectiveConvINS1_47MainloopSm100TmaUmmaWarpSpecializedImplicitGemmILS5_0ELi8ELi2ELi1ELi2EN4cute5tupleIJNSA_1CILi1EEESD_SD_EEEEENSB_IJNSC_ILi128EEENSC_ILi64EEENSB_IJSH_EEEEEENS_10bfloat16_tESK_NSA_8TiledMMAINSA_8MMA_AtomIJNSA_20SM100_MMA_F16BF16_SSISK_SK_fLi128ELi64ELNSA_4UMMA5MajorE0ELSP_0ELNSO_7ScaleInE0ELSQ_0EEEEEENSA_6LayoutISE_NSB_IJNSC_ILi0EEESU_SU_EEEEENSB_IJNSA_10UnderscoreESX_SX_EEEEENS7_6detail27Sm100ImplicitGemmTileTraitsINSA_20SM90_TMA_LOAD_IM2COLENSA_14ComposedLayoutINSA_7SwizzleILi3ELi4ELi3EEENSA_18smem_ptr_flag_bitsILi16EEENST_INSB_IJNSC_ILi8EEESH_EEENSB_IJSH_SD_EEEEEEEvEENS11_INSA_13SM90_TMA_LOADES1C_vEEEENS_8epilogue10collective18CollectiveEpilogueINS1H_23Sm100TmaWarpSpecializedILi3ELi2ELi32ELb1ELb0EEEJSJ_NSB_IJNST_ISG_SD_EENST_INSC_ILi32EEESD_EEEEESK_NSB_IJNSB_IJlllEEESD_SU_EEESK_S1R_NS1H_6fusion15FusionCallbacksIS1L_NS1S_17LinearCombinationISK_fSK_fLNS_15FloatRoundStyleE2EEESJ_S1P_JEEENSA_5SM1004TMEM4LOAD26SM100_TMEM_LOAD_32dp32b32xES12_NS13_INS14_ILi2ELi4ELi3EEES17_NST_INSB_IJS18_S1N_EEENSB_IJS1N_SD_EEEEEEENSA_39AutoVectorizingCopyWithAssumedAlignmentILi128EEENSA_21SM90_TMA_STORE_IM2COLES26_S28_S28_EEEvvEEEEvNT_6ParamsE --------------------------
	.section	.nv.info._ZN7cutlass13device_kernelINS_4conv6kernel13ConvUniversalINS1_16ConvProblemShapeILNS1_8OperatorE0ELi2EEENS1_10collective14CollectiveConvINS1_47MainloopSm100TmaUmmaWarpSpecializedImplicitGemmILS5_0ELi8ELi2ELi1ELi2EN4cute5tupleIJNSA_1CILi1EEESD_SD_EEEEENSB_IJNSC_ILi128EEENSC_ILi64EEENSB_IJSH_EEEEEENS_10bfloat16_tESK_NSA_8TiledMMAINSA_8MMA_AtomIJNSA_20SM100_MMA_F16BF16_SSISK_SK_fLi128ELi64ELNSA_4UMMA5MajorE0ELSP_0ELNSO_7ScaleInE0ELSQ_0EEEEEENSA_6LayoutISE_NSB_IJNSC_ILi0EEESU_SU_EEEEENSB_IJNSA_10UnderscoreESX_SX_EEEEENS7_6detail27Sm100ImplicitGemmTileTraitsINSA_20SM90_TMA_LOAD_IM2COLENSA_14ComposedLayoutINSA_7SwizzleILi3ELi4ELi3EEENSA_18smem_ptr_flag_bitsILi16EEENST_INSB_IJNSC_ILi8EEESH_EEENSB_IJSH_SD_EEEEEEEvEENS11_INSA_13SM90_TMA_LOADES1C_vEEEENS_8epilogue10collective18CollectiveEpilogueINS1H_23Sm100TmaWarpSpecializedILi3ELi2ELi32ELb1ELb0EEEJSJ_NSB_IJNST_ISG_SD_EENST_INSC_ILi32EEESD_EEEEESK_NSB_IJNSB_IJlllEEESD_SU_EEESK_S1R_NS1H_6fusion15FusionCallbacksIS1L_NS1S_17LinearCombinationISK_fSK_fLNS_15FloatRoundStyleE2EEESJ_S1P_JEEENSA_5SM1004TMEM4LOAD26SM100_TMEM_LOAD_32dp32b32xES12_NS13_INS14_ILi2ELi4ELi3EEES17_NST_INSB_IJS18_S1N_EEENSB_IJS1N_SD_EEEEEEENSA_39AutoVectorizingCopyWithAssumedAlignmentILi128EEENSA_21SM90_TMA_STORE_IM2COLES26_S28_S28_EEEvvEEEEvNT_6ParamsE,"",@"SHT_CUDA_INFO"
	.sectionflags	@""
	.align	4


	//----- nvinfo : EIATTR_CUDA_API_VERSION
	.align		4
        /*0000*/ 	.byte	0x04, 0x37
        /*0002*/ 	.short	(.L_31 - .L_30)
.L_30:
        /*0004*/ 	.word	0x00000082


	//----- nvinfo : EIATTR_KPARAM_INFO
	.align		4
.L_31:
        /*0008*/ 	.byte	0x04, 0x17
        /*000a*/ 	.short	(.L_33 - .L_32)
.L_32:
        /*000c*/ 	.word	0x00000000
        /*0010*/ 	.short	0x0000
        /*0012*/ 	.short	0x0000
        /*0014*/ 	.byte	0x00, 0xf0, 0x01, 0x20


	//----- nvinfo : EIATTR_AT_ENTRY_FRAGMENTS
	.align		4
.L_33:
        /*0018*/ 	.byte	0x04, 0x4f
        /*001a*/ 	.short	(.L_35 - .L_34)


	//   ....[0]....
.L_34:
        /*001c*/ 	.word	0x00000006


	//----- nvinfo : EIATTR_RESERVED_SMEM_USED
	.align		4
.L_35:
        /*0020*/ 	.byte	0x01, 0x41
	.zero		2


	//----- nvinfo : EIATTR_SPARSE_MMA_MASK
	.align		4
        /*0024*/ 	.byte	0x03, 0x50
        /*0026*/ 	.short	0x0000


	//----- nvinfo : EIATTR_TCGEN05_1CTA_USED
	.align		4
        /*0028*/ 	.byte	0x01, 0x51
	.zero		2


	//----- nvinfo : EIATTR_MAXREG_COUNT
	.align		4
        /*002c*/ 	.byte	0x03, 0x1b
        /*002e*/ 	.short	0x00ff


	//----- nvinfo : EIATTR_NUM_BARRIERS
	.align		4
        /*0030*/ 	.byte	0x02, 0x4c
        /*0032*/ 	.byte	0x07
	.zero		1


	//----- nvinfo : EIATTR_EXTERNS
	.align		4
        /*0034*/ 	.byte	0x04, 0x0f
        /*0036*/ 	.short	(.L_37 - .L_36)


	//   ....[0]....
	.align		4
.L_36:
        /*0038*/ 	.word	index@(__assertfail)


	//----- nvinfo : EIATTR_MERCURY_ISA_VERSION
	.align		4
.L_37:
        /*003c*/ 	.byte	0x03, 0x5f
        /*003e*/ 	.short	0x0101


	//----- nvinfo : EIATTR_INT_WARP_WIDE_INSTR_OFFSETS
	.align		4
        /*0040*/ 	.byte	0x04, 0x31
        /*0042*/ 	.short	(.L_39 - .L_38)


	//   ....[0]....
.L_38:
        /*0044*/ 	.word	0x00003bb0


	//   ....[1]....
        /*0048*/ 	.word	0x00003bd0


	//   ....[2]....
        /*004c*/ 	.word	0x00003c00


	//   ....[3]....
        /*0050*/ 	.word	0x00004660


	//   ....[4]....
        /*0054*/ 	.word	0x000046d0


	//   ....[5]....
        /*0058*/ 	.word	0x00004910


	//   ....[6]....
        /*005c*/ 	.word	0x00004940


	//----- nvinfo : EIATTR_COOP_GROUP_MASK_REGIDS
	.align		4
.L_39:
        /*0060*/ 	.byte	0x04, 0x29
        /*0062*/ 	.short	(.L_41 - .L_40)


	//   ....[0]....
.L_40:
        /*0064*/ 	.word	0xffffffff


	//   ....[1]....
        /*0068*/ 	.word	0xffffffff


	//   ....[2]....
        /*006c*/ 	.word	0xffffffff


	//   ....[3]....
        /*0070*/ 	.word	0xffffffff


	//   ....[4]....
        /*0074*/ 	.word	0xffffffff


	//   ....[5]....
        /*0078*/ 	.word	0xffffffff


	//   ....[6]....
        /*007c*/ 	.word	0xffffffff


	//   ....[7]....
        /*0080*/ 	.word	0xffffffff


	//   ....[8]....
        /*0084*/ 	.word	0xffffffff


	//   ....[9]....
        /*0088*/ 	.word	0xffffffff


	//   ....[10]....
        /*008c*/ 	.word	0xffffffff


	//   ....[11]....
        /*0090*/ 	.word	0xffffffff


	//----- nvinfo : EIATTR_COOP_GROUP_INSTR_OFFSETS
	.align		4
.L_41:
        /*0094*/ 	.byte	0x04, 0x28
        /*0096*/ 	.short	(.L_43 - .L_42)


	//   ....[0]....
.L_42:
        /*0098*/ 	.word	0x000000a0


	//   ....[1]....
        /*009c*/ 	.word	0x00000510


	//   ....[2]....
        /*00a0*/ 	.word	0x00000700


	//   ....[3]....
        /*00a4*/ 	.word	0x00000880


	//   ....[4]....
        /*00a8*/ 	.word	0x00000980


	//   ....[5]....
        /*00ac*/ 	.word	0x00000ad0


	//   ....[6]....
        /*00b0*/ 	.word	0x00002170


	//   ....[7]....
        /*00b4*/ 	.word	0x00002f20


	//   ....[8]....
        /*00b8*/ 	.word	0x00003130


	//   ....[9]....
        /*00bc*/ 	.word	0x00003160


	//   ....[10]....
        /*00c0*/ 	.word	0x00003a90


	//   ....[11]....
        /*00c4*/ 	.word	0x00003cd0


	//----- nvinfo : EIATTR_VRC_CTA_INIT_COUNT
	.align		4
.L_43:
        /*00c8*/ 	.byte	0x02, 0x4a
        /*00ca*/ 	.byte	0x80
	.zero		1


	//----- nvinfo : EIATTR_SYSCALL_OFFSETS
	.align		4
        /*00cc*/ 	.byte	0x04, 0x46
        /*00ce*/ 	.short	(.L_45 - .L_44)


	//   ....[0]....
.L_44:
        /*00d0*/ 	.word	0x00005600


	//   ....[1]....
        /*00d4*/ 	.word	0x000056f0


	//   ....[2]....
        /*00d8*/ 	.word	0x00005f60


	//   ....[3]....
        /*00dc*/ 	.word	0x00006c60


	//----- nvinfo : EIATTR_MBARRIER_INSTR_OFFSETS
	.align		4
.L_45:
        /*00e0*/ 	.byte	0x04, 0x39
        /*00e2*/ 	.short	(.L_47 - .L_46)


	//   ....[0]....
.L_46:
        /*00e4*/ 	.word	0x000005f0
        /*00e8*/ 	.word	0x000000ff
        /*00ec*/ 	.word	0x00000000
        /*00f0*/ 	.short	0x0100
        /*00f2*/ 	.byte	0x05
	.zero		1


	//   ....[1]....
        /*00f4*/ 	.word	0x00000600
        /*00f8*/ 	.word	0x000000ff
        /*00fc*/ 	.word	0x00000040
        /*0100*/ 	.short	0x0100
        /*0102*/ 	.byte	0x05
	.zero		1


	//   ....[2]....
        /*0104*/ 	.word	0x00000610
        /*0108*/ 	.word	0x000000ff
        /*010c*/ 	.word	0x00000008
        /*0110*/ 	.short	0x0100
        /*0112*/ 	.byte	0x05
	.zero		1


	//   ....[3]....
        /*0114*/ 	.word	0x00000620
        /*0118*/ 	.word	0x000000ff
        /*011c*/ 	.word	0x00000048
        /*0120*/ 	.short	0x0100
        /*0122*/ 	.byte	0x05
	.zero		1


	//   ....[4]....
        /*0124*/ 	.word	0x00000630
        /*0128*/ 	.word	0x000000ff
        /*012c*/ 	.word	0x00000010
        /*0130*/ 	.short	0x0100
        /*0132*/ 	.byte	0x05
	.zero		1


	//   ....[5]....
        /*0134*/ 	.word	0x00000640
        /*0138*/ 	.word	0x000000ff
        /*013c*/ 	.word	0x00000050
        /*0140*/ 	.short	0x0100
        /*0142*/ 	.byte	0x05
	.zero		1


	//   ....[6]....
        /*0144*/ 	.word	0x00000650
        /*0148*/ 	.word	0x000000ff
        /*014c*/ 	.word	0x00000018
        /*0150*/ 	.short	0x0100
        /*0152*/ 	.byte	0x05
	.zero		1


	//   ....[7]....
        /*0154*/ 	.word	0x00000660
        /*0158*/ 	.word	0x000000ff
        /*015c*/ 	.word	0x00000058
        /*0160*/ 	.short	0x0100
        /*0162*/ 	.byte	0x05
	.zero		1


	//   ....[8]....
        /*0164*/ 	.word	0x00000670
        /*0168*/ 	.word	0x000000ff
        /*016c*/ 	.word	0x00000020
        /*0170*/ 	.short	0x0100
        /*0172*/ 	.byte	0x05
	.zero		1


	//   ....[9]....
        /*0174*/ 	.word	0x00000680
        /*0178*/ 	.word	0x000000ff
        /*017c*/ 	.word	0x00000060
        /*0180*/ 	.short	0x0100
        /*0182*/ 	.byte	0x05
	.zero		1


	//   ....[10]....
        /*0184*/ 	.word	0x00000690
        /*0188*/ 	.word	0x000000ff
        /*018c*/ 	.word	0x00000028
        /*0190*/ 	.short	0x0100
        /*0192*/ 	.byte	0x05
	.zero		1


	//   ....[11]....
        /*0194*/ 	.word	0x000006a0
        /*0198*/ 	.word	0x000000ff
        /*019c*/ 	.word	0x00000068
        /*01a0*/ 	.short	0x0100
        /*01a2*/ 	.byte	0x05
	.zero		1


	//   ....[12]....
        /*01a4*/ 	.word	0x000006b0
        /*01a8*/ 	.word	0x000000ff
        /*01ac*/ 	.word	0x00000030
        /*01b0*/ 	.short	0x0100
        /*01b2*/ 	.byte	0x05
	.zero		1


	//   ....[13]....
        /*01b4*/ 	.word	0x000006c0
        /*01b8*/ 	.word	0x000000ff
        /*01bc*/ 	.word	0x00000070
        /*01c0*/ 	.short	0x0100
        /*01c2*/ 	.byte	0x05
	.zero		1


	//   ....[14]....
        /*01c4*/ 	.word	0x000006d0
        /*01c8*/ 	.word	0x000000ff
        /*01cc*/ 	.word	0x00000038
        /*01d0*/ 	.short	0x0100
        /*01d2*/ 	.byte	0x05
	.zero		1


	//   ....[15]....
        /*01d4*/ 	.word	0x000006e0
        /*01d8*/ 	.word	0x000000ff
        /*01dc*/ 	.word	0x00000078
        /*01e0*/ 	.short	0x0100
        /*01e2*/ 	.byte	0x05
	.zero		1


	//   ....[16]....
        /*01e4*/ 	.word	0x00000810
        /*01e8*/ 	.word	0x000000ff
        /*01ec*/ 	.word	0x00000080
        /*01f0*/ 	.short	0x0100
        /*01f2*/ 	.byte	0x07
	.zero		1


	//   ....[17]....
        /*01f4*/ 	.word	0x00000820
        /*01f8*/ 	.word	0x000000ff
        /*01fc*/ 	.word	0x00000098
        /*0200*/ 	.short	0x0100
        /*0202*/ 	.byte	0x07
	.zero		1


	//   ....[18]....
        /*0204*/ 	.word	0x00000830
        /*0208*/ 	.word	0x000000ff
        /*020c*/ 	.word	0x00000088
        /*0210*/ 	.short	0x0100
        /*0212*/ 	.byte	0x07
	.zero		1


	//   ....[19]....
        /*0214*/ 	.word	0x00000840
        /*0218*/ 	.word	0x000000ff
        /*021c*/ 	.word	0x000000a0
        /*0220*/ 	.short	0x0100
        /*0222*/ 	.byte	0x07
	.zero		1


	//   ....[20]....
        /*0224*/ 	.word	0x00000850
        /*0228*/ 	.word	0x000000ff
        /*022c*/ 	.word	0x00000090
        /*0230*/ 	.short	0x0100
        /*0232*/ 	.byte	0x07
	.zero		1


	//   ....[21]....
        /*0234*/ 	.word	0x00000860
        /*0238*/ 	.word	0x000000ff
        /*023c*/ 	.word	0x000000a8
        /*0240*/ 	.short	0x0100
        /*0242*/ 	.byte	0x07
	.zero		1


	//   ....[22]....
        /*0244*/ 	.word	0x00000950
        /*0248*/ 	.word	0x000000ff
        /*024c*/ 	.word	0x000000b0
        /*0250*/ 	.short	0x0100
        /*0252*/ 	.byte	0x05
	.zero		1


	//   ....[23]....
        /*0254*/ 	.word	0x00000960
        /*0258*/ 	.word	0x000000ff
        /*025c*/ 	.word	0x000000b8
        /*0260*/ 	.short	0x0100
        /*0262*/ 	.byte	0x05
	.zero		1


	//   ....[24]....
        /*0264*/ 	.word	0x00000aa0
        /*0268*/ 	.word	0x000000ff
        /*026c*/ 	.word	0x000000c0
        /*0270*/ 	.short	0x0100
        /*0272*/ 	.byte	0x05
	.zero		1


	//   ....[25]....
        /*0274*/ 	.word	0x00000ab0
        /*0278*/ 	.word	0x000000ff
        /*027c*/ 	.word	0x000000c8
        /*0280*/ 	.short	0x0100
        /*0282*/ 	.byte	0x05
	.zero		1


	//   ....[26]....
        /*0284*/ 	.word	0x00000be0
        /*0288*/ 	.word	0x000000ff
        /*028c*/ 	.word	0x000000d0
        /*0290*/ 	.short	0x0100
        /*0292*/ 	.byte	0x07
	.zero		1


	//   ....[27]....
        /*0294*/ 	.word	0x00000bf0
        /*0298*/ 	.word	0x000000ff
        /*029c*/ 	.word	0x000000e0
        /*02a0*/ 	.short	0x0100
        /*02a2*/ 	.byte	0x07
	.zero		1


	//   ....[28]....
        /*02a4*/ 	.word	0x00000c00
        /*02a8*/ 	.word	0x000000ff
        /*02ac*/ 	.word	0x000000d8
        /*02b0*/ 	.short	0x0100
        /*02b2*/ 	.byte	0x07
	.zero		1


	//   ....[29]....
        /*02b4*/ 	.word	0x00000c10
        /*02b8*/ 	.word	0x000000ff
        /*02bc*/ 	.word	0x000000e8
        /*02c0*/ 	.short	0x0100
        /*02c2*/ 	.byte	0x07
	.zero		1


	//   ....[30]....
        /*02c4*/ 	.word	0x00001550
        /*02c8*/ 	.word	0x000000ff
        /*02cc*/ 	.word	0x00000040
        /*02d0*/ 	.short	0x010a
        /*02d2*/ 	.byte	0x04
	.zero		1


	//   ....[31]....
        /*02d4*/ 	.word	0x00001810
        /*02d8*/ 	.word	0x000000ff
        /*02dc*/ 	.word	0x00000040
        /*02e0*/ 	.short	0x010a
        /*02e2*/ 	.byte	0x09
	.zero		1


	//   ....[32]....
        /*02e4*/ 	.word	0x00001980
        /*02e8*/ 	.word	0x000000ff
        /*02ec*/ 	.word	0x00000040
        /*02f0*/ 	.short	0x010a
        /*02f2*/ 	.byte	0x08
	.zero		1


	//   ....[33]....
        /*02f4*/ 	.word	0x00001b40
        /*02f8*/ 	.word	0x000000ff
        /*02fc*/ 	.word	0x000000b8
        /*0300*/ 	.short	0x0101
        /*0302*/ 	.byte	0x16
	.zero		1


	//   ....[34]....
        /*0304*/ 	.word	0x00001b70
        /*0308*/ 	.word	0x000000ff
        /*030c*/ 	.word	0x00000040
        /*0310*/ 	.short	0x010a
        /*0312*/ 	.byte	0x04
	.zero		1


	//   ....[35]....
        /*0314*/ 	.word	0x00001e10
        /*0318*/ 	.word	0x000000ff
        /*031c*/ 	.word	0x00000040
        /*0320*/ 	.short	0x010a
        /*0322*/ 	.byte	0x09
	.zero		1


	//   ....[36]....
        /*0324*/ 	.word	0x00001f80
        /*0328*/ 	.word	0x000000ff
        /*032c*/ 	.word	0x00000040
        /*0330*/ 	.short	0x010a
        /*0332*/ 	.byte	0x08
	.zero		1


	//   ....[37]....
        /*0334*/ 	.word	0x00002180
        /*0338*/ 	.word	0x000000ff
        /*033c*/ 	.word	0x000000c0
        /*0340*/ 	.short	0x010a
        /*0342*/ 	.byte	0x16
	.zero		1


	//   ....[38]....
        /*0344*/ 	.word	0x00002240
        /*0348*/ 	.word	0x000000ff
        /*034c*/ 	.word	0x00000000
        /*0350*/ 	.short	0x0101
        /*0352*/ 	.byte	0x04
	.zero		1


	//   ....[39]....
        /*0354*/ 	.word	0x00002740
        /*0358*/ 	.word	0x000000ff
        /*035c*/ 	.word	0x00000000
        /*0360*/ 	.short	0x010a
        /*0362*/ 	.byte	0x04
	.zero		1


	//   ....[40]....
        /*0364*/ 	.word	0x000027e0
        /*0368*/ 	.word	0x000000ff
        /*036c*/ 	.word	0x00000000
        /*0370*/ 	.short	0x010a
        /*0372*/ 	.byte	0x04
	.zero		1


	//   ....[41]....
        /*0374*/ 	.word	0x00002880
        /*0378*/ 	.word	0x000000ff
        /*037c*/ 	.word	0x00000000
        /*0380*/ 	.short	0x010a
        /*0382*/ 	.byte	0x04
	.zero		1


	//   ....[42]....
        /*0384*/ 	.word	0x00002920
        /*0388*/ 	.word	0x000000ff
        /*038c*/ 	.word	0x00000000
        /*0390*/ 	.short	0x010a
        /*0392*/ 	.byte	0x04
	.zero		1


	//   ....[43]....
        /*0394*/ 	.word	0x000029c0
        /*0398*/ 	.word	0x000000ff
        /*039c*/ 	.word	0x00000000
        /*03a0*/ 	.short	0x010a
        /*03a2*/ 	.byte	0x04
	.zero		1


	//   ....[44]....
        /*03a4*/ 	.word	0x00002a60
        /*03a8*/ 	.word	0x000000ff
        /*03ac*/ 	.word	0x00000000
        /*03b0*/ 	.short	0x010a
        /*03b2*/ 	.byte	0x04
	.zero		1


	//   ....[45]....
        /*03b4*/ 	.word	0x00002b00
        /*03b8*/ 	.word	0x000000ff
        /*03bc*/ 	.word	0x00000000
        /*03c0*/ 	.short	0x010a
        /*03c2*/ 	.byte	0x04
	.zero		1


	//   ....[46]....
        /*03c4*/ 	.word	0x00002bb0
        /*03c8*/ 	.word	0x00000000
        /*03cc*/ 	.word	0x00000000
        /*03d0*/ 	.short	0x010a
        /*03d2*/ 	.byte	0xff
	.zero		1


	//   ....[47]....
        /*03d4*/ 	.word	0x00002ce0
        /*03d8*/ 	.word	0x000000ff
        /*03dc*/ 	.word	0x000000c8
        /*03e0*/ 	.short	0x010a
        /*03e2*/ 	.byte	0x2d
	.zero		1


	//   ....[48]....
        /*03e4*/ 	.word	0x00002d80
        /*03e8*/ 	.word	0x000000ff
        /*03ec*/ 	.word	0x000000c0
        /*03f0*/ 	.short	0x010a
        /*03f2*/ 	.byte	0x2d
	.zero		1


	//   ....[49]....
        /*03f4*/ 	.word	0x00002e20
        /*03f8*/ 	.word	0x000000ff
        /*03fc*/ 	.word	0x00000000
        /*0400*/ 	.short	0x0101
        /*0402*/ 	.byte	0x06
	.zero		1


	//   ....[50]....
        /*0404*/ 	.word	0x00002e60
        /*0408*/ 	.word	0x000000ff
        /*040c*/ 	.word	0x000000c8
        /*0410*/ 	.short	0x0106
        /*0412*/ 	.byte	0x2d
	.zero		1


	//   ....[51]....
        /*0414*/ 	.word	0x00002ea0
        /*0418*/ 	.word	0x00000000
        /*041c*/ 	.word	0x000000c8
        /*0420*/ 	.short	0x010a
        /*0422*/ 	.byte	0xff
	.zero		1


	//   ....[52]....
        /*0424*/ 	.word	0x000033f0
        /*0428*/ 	.word	0x000000ff
        /*042c*/ 	.word	0x000000c0
        /*0430*/ 	.short	0x010a
        /*0432*/ 	.byte	0x06
	.zero		1


	//   ....[53]....
        /*0434*/ 	.word	0x000034a0
        /*0438*/ 	.word	0x000000ff
        /*043c*/ 	.word	0x00000000
        /*0440*/ 	.short	0x0101
        /*0442*/ 	.byte	0x05
	.zero		1


	//   ....[54]....
        /*0444*/ 	.word	0x000034b0
        /*0448*/ 	.word	0x000000ff
        /*044c*/ 	.word	0x000000e0
        /*0450*/ 	.short	0x010a
        /*0452*/ 	.byte	0x08
	.zero		1


	//   ....[55]....
        /*0454*/ 	.word	0x00003570
        /*0458*/ 	.word	0x000000ff
        /*045c*/ 	.word	0x00000000
        /*0460*/ 	.short	0x010a
        /*0462*/ 	.byte	0x04
	.zero		1


	//   ....[56]....
        /*0464*/ 	.word	0x000035b0
        /*0468*/ 	.word	0x000000ff
        /*046c*/ 	.word	0x00000000
        /*0470*/ 	.short	0x010a
        /*0472*/ 	.byte	0x07
	.zero		1


	//   ....[57]....
        /*0474*/ 	.word	0x000036e0
        /*0478*/ 	.word	0x000000ff
        /*047c*/ 	.word	0x00000000
        /*0480*/ 	.short	0x010a
        /*0482*/ 	.byte	0x04
	.zero		1


	//   ....[58]....
        /*0484*/ 	.word	0x000039e0
        /*0488*/ 	.word	0x000000ff
        /*048c*/ 	.word	0x00000000
        /*0490*/ 	.short	0x010a
        /*0492*/ 	.byte	0x05
	.zero		1


	//   ....[59]....
        /*0494*/ 	.word	0x00003a70
        /*0498*/ 	.word	0x000000ff
        /*049c*/ 	.word	0x00000000
        /*04a0*/ 	.short	0x010a
        /*04a2*/ 	.byte	0x07
	.zero		1


	//   ....[60]....
        /*04a4*/ 	.word	0x00003f10
        /*04a8*/ 	.word	0x000000ff
        /*04ac*/ 	.word	0x000000c0
        /*04b0*/ 	.short	0x010a
        /*04b2*/ 	.byte	0x07
	.zero		1


	//   ....[61]....
        /*04b4*/ 	.word	0x00003fb0
        /*04b8*/ 	.word	0x000000ff
        /*04bc*/ 	.word	0x00000000
        /*04c0*/ 	.short	0x0101
        /*04c2*/ 	.byte	0x06
	.zero		1


	//   ....[62]....
        /*04c4*/ 	.word	0x000042d0
        /*04c8*/ 	.word	0x000000ff
        /*04cc*/ 	.word	0x000000b8
        /*04d0*/ 	.short	0x010a
        /*04d2*/ 	.byte	0x07
	.zero		1


	//   ....[63]....
        /*04d4*/ 	.word	0x000044f0
        /*04d8*/ 	.word	0x000000ff
        /*04dc*/ 	.word	0x00000098
        /*04e0*/ 	.short	0x010a
        /*04e2*/ 	.byte	0x11
	.zero		1


	//   ....[64]....
        /*04e4*/ 	.word	0x000047e0
        /*04e8*/ 	.word	0x000000ff
        /*04ec*/ 	.word	0x00000080
        /*04f0*/ 	.short	0x010b
        /*04f2*/ 	.byte	0x11
	.zero		1


	//   ....[65]....
        /*04f4*/ 	.word	0x00004830
        /*04f8*/ 	.word	0x000000ff
        /*04fc*/ 	.word	0x00000000
        /*0500*/ 	.short	0x0101
        /*0502*/ 	.byte	0x13
	.zero		1


	//   ....[66]....
        /*0504*/ 	.word	0x00004870
        /*0508*/ 	.word	0x000000ff
        /*050c*/ 	.word	0x00000098
        /*0510*/ 	.short	0x010a
        /*0512*/ 	.byte	0x0e
	.zero		1


	//   ....[67]....
        /*0514*/ 	.word	0x00004aa0
        /*0518*/ 	.word	0x000000ff
        /*051c*/ 	.word	0x00000080
        /*0520*/ 	.short	0x010b
        /*0522*/ 	.byte	0x0e
	.zero		1


	//   ....[68]....
        /*0524*/ 	.word	0x00004ac0
        /*0528*/ 	.word	0x000000ff
        /*052c*/ 	.word	0x00000000
        /*0530*/ 	.short	0x0101
        /*0532*/ 	.byte	0x12
	.zero		1


	//   ....[69]....
        /*0534*/ 	.word	0x00004b20
        /*0538*/ 	.word	0x000000ff
        /*053c*/ 	.word	0x00000000
        /*0540*/ 	.short	0x010a
        /*0542*/ 	.byte	0x04
	.zero		1


	//   ....[70]....
        /*0544*/ 	.word	0x00004bf0
        /*0548*/ 	.word	0x00000002
        /*054c*/ 	.word	0x00000000
        /*0550*/ 	.short	0x010a
        /*0552*/ 	.byte	0xff
	.zero		1


	//   ....[71]....
        /*0554*/ 	.word	0x00004c60
        /*0558*/ 	.word	0x00000004
        /*055c*/ 	.word	0x00000000
        /*0560*/ 	.short	0x010a
        /*0562*/ 	.byte	0xff
	.zero		1


	//   ....[72]....
        /*0564*/ 	.word	0x00004fe0
        /*0568*/ 	.word	0x000000ff
        /*056c*/ 	.word	0x000000c0
        /*0570*/ 	.short	0x010a
        /*0572*/ 	.byte	0x34
	.zero		1


	//   ....[73]....
        /*0574*/ 	.word	0x00005100
        /*0578*/ 	.word	0x000000ff
        /*057c*/ 	.word	0x00000000
        /*0580*/ 	.short	0x0101
        /*0582*/ 	.byte	0x04
	.zero		1


	//   ....[74]....
        /*0584*/ 	.word	0x00005b10
        /*0588*/ 	.word	0x00000000
        /*058c*/ 	.word	0x00000080
        /*0590*/ 	.short	0x010a
        /*0592*/ 	.byte	0xff
	.zero		1


	//   ....[75]....
        /*0594*/ 	.word	0x00005c20
        /*0598*/ 	.word	0x00000041
        /*059c*/ 	.word	0x000000d0
        /*05a0*/ 	.short	0x010a
        /*05a2*/ 	.byte	0xff
	.zero		1


	//   ....[76]....
        /*05a4*/ 	.word	0x00005d10
        /*05a8*/ 	.word	0x00000000
        /*05ac*/ 	.word	0x00000080
        /*05b0*/ 	.short	0x010a
        /*05b2*/ 	.byte	0xff
	.zero		1


	//   ....[77]....
        /*05b4*/ 	.word	0x00005e40
        /*05b8*/ 	.word	0x00000041
        /*05bc*/ 	.word	0x000000d0
        /*05c0*/ 	.short	0x010a
        /*05c2*/ 	.byte	0xff
	.zero		1


	//   ....[78]....
        /*05c4*/ 	.word	0x000069a0
        /*05c8*/ 	.word	0x00000000
        /*05cc*/ 	.word	0x00000000
        /*05d0*/ 	.short	0x0101
        /*05d2*/ 	.byte	0xff
	.zero		1


	//   ....[79]....
        /*05d4*/ 	.word	0x000069b0
        /*05d8*/ 	.word	0x00000003
        /*05dc*/ 	.word	0x00000080
        /*05e0*/ 	.short	0x010a
        /*05e2*/ 	.byte	0xff
	.zero		1


	//   ....[80]....
        /*05e4*/ 	.word	0x00006a80
        /*05e8*/ 	.word	0x00000003
        /*05ec*/ 	.word	0x00000080
        /*05f0*/ 	.short	0x010a
        /*05f2*/ 	.byte	0xff
	.zero		1


	//   ....[81]....
        /*05f4*/ 	.word	0x00006df0
        /*05f8*/ 	.word	0x000000ff
        /*05fc*/ 	.word	0x00000000
        /*0600*/ 	.short	0x0101
        /*0602*/ 	.byte	0x06
	.zero		1


	//   ....[82]....
        /*0604*/ 	.word	0x00007770
        /*0608*/ 	.word	0x00000000
        /*060c*/ 	.word	0x00000000
        /*0610*/ 	.short	0x0101
        /*0612*/ 	.byte	0xff
	.zero		1


	//   ....[83]....
        /*0614*/ 	.word	0x000079b0
        /*0618*/ 	.word	0x000000ff
        /*061c*/ 	.word	0x00000000
        /*0620*/ 	.short	0x0101
        /*0622*/ 	.byte	0x04
	.zero		1


	//   ....[84]....
        /*0624*/ 	.word	0x000079e0
        /*0628*/ 	.word	0x00000002
        /*062c*/ 	.word	0x00000040
        /*0630*/ 	.short	0x010a
        /*0632*/ 	.byte	0xff
	.zero		1


	//   ....[85]....
        /*0634*/ 	.word	0x00007a40
        /*0638*/ 	.word	0x00000002
        /*063c*/ 	.word	0x00000040
        /*0640*/ 	.short	0x010a
        /*0642*/ 	.byte	0xff
	.zero		1


	//   ....[86]....
        /*0644*/ 	.word	0x00007aa0
        /*0648*/ 	.word	0x00000002
        /*064c*/ 	.word	0x000000c0
        /*0650*/ 	.short	0x010a
        /*0652*/ 	.byte	0xff
	.zero		1


	//   ....[87]....
        /*0654*/ 	.word	0x00007b00
        /*0658*/ 	.word	0x00000000
        /*065c*/ 	.word	0x00000000
        /*0660*/ 	.short	0x010a
        /*0662*/ 	.byte	0xff
	.zero		1


	//   ....[88]....
        /*0664*/ 	.word	0x00007b60
        /*0668*/ 	.word	0x00000000
        /*066c*/ 	.word	0x00000000
        /*0670*/ 	.short	0x010a
        /*0672*/ 	.byte	0xff
	.zero		1


	//   ....[89]....
        /*0674*/ 	.word	0x00007bc0
        /*0678*/ 	.word	0x00000000
        /*067c*/ 	.word	0x00000000
        /*0680*/ 	.short	0x010a
        /*0682*/ 	.byte	0xff
	.zero		1


	//   ....[90]....
        /*0684*/ 	.word	0x00007c20
        /*0688*/ 	.word	0x00000000
        /*068c*/ 	.word	0x00000000
        /*0690*/ 	.short	0x010a
        /*0692*/ 	.byte	0xff
	.zero		1


	//   ....[91]....
        /*0694*/ 	.word	0x00007c80
        /*0698*/ 	.word	0x00000000
        /*069c*/ 	.word	0x00000000
        /*06a0*/ 	.short	0x010a
        /*06a2*/ 	.byte	0xff
	.zero		1


	//   ....[92]....
        /*06a4*/ 	.word	0x00007ce0
        /*06a8*/ 	.word	0x00000000
        /*06ac*/ 	.word	0x00000000
        /*06b0*/ 	.short	0x010a
        /*06b2*/ 	.byte	0xff
	.zero		1


	//   ....[93]....
        /*06b4*/ 	.word	0x00007d40
        /*06b8*/ 	.word	0x00000000
        /*06bc*/ 	.word	0x00000000
        /*06c0*/ 	.short	0x010a
        /*06c2*/ 	.byte	0xff
	.zero		1


	//   ....[94]....
        /*06c4*/ 	.word	0x00007da0
        /*06c8*/ 	.word	0x00000004
        /*06cc*/ 	.word	0x000000c8
        /*06d0*/ 	.short	0x010a
        /*06d2*/ 	.byte	0xff
	.zero		1


	//   ....[95]....
        /*06d4*/ 	.word	0x00007e00
        /*06d8*/ 	.word	0x00000004
        /*06dc*/ 	.word	0x000000c0
        /*06e0*/ 	.short	0x010a
        /*06e2*/ 	.byte	0xff
	.zero		1


	//   ....[96]....
        /*06e4*/ 	.word	0x00007e60
        /*06e8*/ 	.word	0x00000000
        /*06ec*/ 	.word	0x000000c0
        /*06f0*/ 	.short	0x010a
        /*06f2*/ 	.byte	0xff
	.zero		1


	//   ....[97]....
        /*06f4*/ 	.word	0x00007ec0
        /*06f8*/ 	.word	0x00000004
        /*06fc*/ 	.word	0x000000e0
        /*0700*/ 	.short	0x010a
        /*0702*/ 	.byte	0xff
	.zero		1


	//   ....[98]....
        /*0704*/ 	.word	0x00007f20
        /*0708*/ 	.word	0x00000000
        /*070c*/ 	.word	0x00000000
        /*0710*/ 	.short	0x010a
        /*0712*/ 	.byte	0xff
	.zero		1


	//   ....[99]....
        /*0714*/ 	.word	0x00007f80
        /*0718*/ 	.word	0x00000000
        /*071c*/ 	.word	0x00000000
        /*0720*/ 	.short	0x010a
        /*0722*/ 	.byte	0xff
	.zero		1


	//   ....[100]....
        /*0724*/ 	.word	0x00007fe0
        /*0728*/ 	.word	0x00000000
        /*072c*/ 	.word	0x00000000
        /*0730*/ 	.short	0x010a
        /*0732*/ 	.byte	0xff
	.zero		1


	//   ....[101]....
        /*0734*/ 	.word	0x00008040
        /*0738*/ 	.word	0x00000000
        /*073c*/ 	.word	0x000000c0
        /*0740*/ 	.short	0x010a
        /*0742*/ 	.byte	0xff
	.zero		1


	//   ....[102]....
        /*0744*/ 	.word	0x000080a0
        /*0748*/ 	.word	0x00000000
        /*074c*/ 	.word	0x000000b8
        /*0750*/ 	.short	0x010a
        /*0752*/ 	.byte	0xff
	.zero		1


	//   ....[103]....
        /*0754*/ 	.word	0x00008100
        /*0758*/ 	.word	0x00000002
        /*075c*/ 	.word	0x00000098
        /*0760*/ 	.short	0x010a
        /*0762*/ 	.byte	0xff
	.zero		1


	//   ....[104]....
        /*0764*/ 	.word	0x00008160
        /*0768*/ 	.word	0x00000000
        /*076c*/ 	.word	0x00000098
        /*0770*/ 	.short	0x010a
        /*0772*/ 	.byte	0xff
	.zero		1


	//   ....[105]....
        /*0774*/ 	.word	0x000081c0
        /*0778*/ 	.word	0x00000000
        /*077c*/ 	.word	0x00000000
        /*0780*/ 	.short	0x010a
        /*0782*/ 	.byte	0xff
	.zero		1


	//   ....[106]....
        /*0784*/ 	.word	0x00008210
        /*0788*/ 	.word	0x00000002
        /*078c*/ 	.word	0x00000000
        /*0790*/ 	.short	0x010a
        /*0792*/ 	.byte	0xff
	.zero		1


	//   ....[107]....
        /*0794*/ 	.word	0x00008270
        /*0798*/ 	.word	0x00000000
        /*079c*/ 	.word	0x000000c0
        /*07a0*/ 	.short	0x010a
        /*07a2*/ 	.byte	0xff
	.zero		1


	//   ....[108]....
        /*07a4*/ 	.word	0x000082c0
        /*07a8*/ 	.word	0x00000000
        /*07ac*/ 	.word	0x00000080
        /*07b0*/ 	.short	0x010a
        /*07b2*/ 	.byte	0xff
	.zero		1


	//   ....[109]....
        /*07b4*/ 	.word	0x00008310
        /*07b8*/ 	.word	0x00000041
        /*07bc*/ 	.word	0x000000d0
        /*07c0*/ 	.short	0x010a
        /*07c2*/ 	.byte	0xff
	.zero		1


	//   ....[110]....
        /*07c4*/ 	.word	0x00008360
        /*07c8*/ 	.word	0x00000003
        /*07cc*/ 	.word	0x00000080
        /*07d0*/ 	.short	0x010a
        /*07d2*/ 	.byte	0xff
	.zero		1


	//----- nvinfo : EIATTR_NUM_MBARRIERS
	.align		4
.L_47:
        /*07d4*/ 	.byte	0x03, 0x38
        /*07d6*/ 	.short	0x001e


	//----- nvinfo : EIATTR_EXIT_INSTR_OFFSETS
	.align		4
        /*07d8*/ 	.byte	0x04, 0x1c
        /*07da*/ 	.short	(.L_49 - .L_48)


	//   ....[0]....
.L_48:
        /*07dc*/ 	.word	0x00002be0


	//   ....[1]....
        /*07e0*/ 	.word	0x00002e70


	//   ....[2]....
        /*07e4*/ 	.word	0x00002ed0


	//   ....[3]....
        /*07e8*/ 	.word	0x00003ce0


	//   ....[4]....
        /*07ec*/ 	.word	0x00004c90


	//   ....[5]....
        /*07f0*/ 	.word	0x00004cd0


	//   ....[6]....
        /*07f4*/ 	.word	0x000078a0


	//   ....[7]....
        /*07f8*/ 	.word	0x00007920


	//   ....[8]....
        /*07fc*/ 	.word	0x00007950


	//   ....[9]....
        /*0800*/ 	.word	0x000079c0


	//----- nvinfo : EIATTR_MAX_THREADS
	.align		4
.L_49:
        /*0804*/ 	.byte	0x04, 0x05
        /*0806*/ 	.short	(.L_51 - .L_50)
.L_50:
        /*0808*/ 	.word	0x00000100
        /*080c*/ 	.word	0x00000001
        /*0810*/ 	.word	0x00000001


	//----- nvinfo : EIATTR_CRS_STACK_SIZE
	.align		4
.L_51:
        /*0814*/ 	.byte	0x04, 0x1e
        /*0816*/ 	.short	(.L_53 - .L_52)
.L_52:
        /*0818*/ 	.word	0x00000000


	//----- nvinfo : EIATTR_CBANK_PARAM_SIZE
	.align		4
.L_53:
        /*081c*/ 	.byte	0x03, 0x19
        /*081e*/ 	.short	0x0800


	//----- nvinfo : EIATTR_PARAM_CBANK
	.align		4
        /*0820*/ 	.byte	0x04, 0x0a
        /*0822*/ 	.short	(.L_55 - .L_54)
	.align		4
.L_54:
        /*0824*/ 	.word	index@(.nv.constant0._ZN7cutlass13device_kernelINS_4conv6kernel13ConvUniversalINS1_16ConvProblemShapeILNS1_8OperatorE0ELi2EEENS1_10collective14CollectiveConvINS1_47MainloopSm100TmaUmmaWarpSpecializedImplicitGemmILS5_0ELi8ELi2ELi1ELi2EN4cute5tupleIJNSA_1CILi1EEESD_SD_EEEEENSB_IJNSC_ILi128EEENSC_ILi64EEENSB_IJSH_EEEEEENS_10bfloat16_tESK_NSA_8TiledMMAINSA_8MMA_AtomIJNSA_20SM100_MMA_F16BF16_SSISK_SK_fLi128ELi64ELNSA_4UMMA5MajorE0ELSP_0ELNSO_7ScaleInE0ELSQ_0EEEEEENSA_6LayoutISE_NSB_IJNSC_ILi0EEESU_SU_EEEEENSB_IJNSA_10UnderscoreESX_SX_EEEEENS7_6detail27Sm100ImplicitGemmTileTraitsINSA_20SM90_TMA_LOAD_IM2COLENSA_14ComposedLayoutINSA_7SwizzleILi3ELi4ELi3EEENSA_18smem_ptr_flag_bitsILi16EEENST_INSB_IJNSC_ILi8EEESH_EEENSB_IJSH_SD_EEEEEEEvEENS11_INSA_13SM90_TMA_LOADES1C_vEEEENS_8epilogue10collective18CollectiveEpilogueINS1H_23Sm100TmaWarpSpecializedILi3ELi2ELi32ELb1ELb0EEEJSJ_NSB_IJNST_ISG_SD_EENST_INSC_ILi32EEESD_EEEEESK_NSB_IJNSB_IJlllEEESD_SU_EEESK_S1R_NS1H_6fusion15FusionCallbacksIS1L_NS1S_17LinearCombinationISK_fSK_fLNS_15FloatRoundStyleE2EEESJ_S1P_JEEENSA_5SM1004TMEM4LOAD26SM100_TMEM_LOAD_32dp32b32xES12_NS13_INS14_ILi2ELi4ELi3EEES17_NST_INSB_IJS18_S1N_EEENSB_IJS1N_SD_EEEEEEENSA_39AutoVectorizingCopyWithAssumedAlignmentILi128EEENSA_21SM90_TMA_STORE_IM2COLES26_S28_S28_EEEvvEEEEvNT_6ParamsE)
        /*0828*/ 	.short	0x0380
        /*082a*/ 	.short	0x0800


	//----- nvinfo : EIATTR_SW_WAR
	.align		4
.L_55:
        /*082c*/ 	.byte	0x04, 0x36
        /*082e*/ 	.short	(.L_57 - .L_56)
.L_56:
        /*0830*/ 	.word	0x00000008
.L_57:


//--------------------- .nv.callgraph             --------------------------
	.section	.nv.callgraph,"",@"SHT_CUDA_CALLGRAPH"
	.align	4
	.sectionentsize	8
	.align		4
        /*0000*/ 	.word	0x00000000
	.align		4
        /*0004*/ 	.word	0xffffffff
	.align		4
        /*0008*/ 	.word	index@(_ZN7cutlass13device_kernelINS_4conv6kernel13ConvUniversalINS1_16ConvProblemShapeILNS1_8OperatorE0ELi2EEENS1_10collective14CollectiveConvINS1_47MainloopSm100TmaUmmaWarpSpecializedImplicitGemmILS5_0ELi8ELi2ELi1ELi2EN4cute5tupleIJNSA_1CILi1EEESD_SD_EEEEENSB_IJNSC_ILi128EEENSC_ILi64EEENSB_IJSH_EEEEEENS_10bfloat16_tESK_NSA_8TiledMMAINSA_8MMA_AtomIJNSA_20SM100_MMA_F16BF16_SSISK_SK_fLi128ELi64ELNSA_4UMMA5MajorE0ELSP_0ELNSO_7ScaleInE0ELSQ_0EEEEEENSA_6LayoutISE_NSB_IJNSC_ILi0EEESU_SU_EEEEENSB_IJNSA_10UnderscoreESX_SX_EEEEENS7_6detail27Sm100ImplicitGemmTileTraitsINSA_20SM90_TMA_LOAD_IM2COLENSA_14ComposedLayoutINSA_7SwizzleILi3ELi4ELi3EEENSA_18smem_ptr_flag_bitsILi16EEENST_INSB_IJNSC_ILi8EEESH_EEENSB_IJSH_SD_EEEEEEEvEENS11_INSA_13SM90_TMA_LOADES1C_vEEEENS_8epilogue10collective18CollectiveEpilogueINS1H_23Sm100TmaWarpSpecializedILi3ELi2ELi32ELb1ELb0EEEJSJ_NSB_IJNST_ISG_SD_EENST_INSC_ILi32EEESD_EEEEESK_NSB_IJNSB_IJlllEEESD_SU_EEESK_S1R_NS1H_6fusion15FusionCallbacksIS1L_NS1S_17LinearCombinationISK_fSK_fLNS_15FloatRoundStyleE2EEESJ_S1P_JEEENSA_5SM1004TMEM4LOAD26SM100_TMEM_LOAD_32dp32b32xES12_NS13_INS14_ILi2ELi4ELi3EEES17_NST_INSB_IJS18_S1N_EEENSB_IJS1N_SD_EEEEEEENSA_39AutoVectorizingCopyWithAssumedAlignmentILi128EEENSA_21SM90_TMA_STORE_IM2COLES26_S28_S28_EEEvvEEEEvNT_6ParamsE)
	.align		4
        /*000c*/ 	.word	index@(__assertfail)
	.align		4
        /*0010*/ 	.word	0x00000000
	.align		4
        /*0014*/ 	.word	0xfffffffe
	.align		4
        /*0018*/ 	.word	0x00000000
	.align		4
        /*001c*/ 	.word	0xfffffffd
	.align		4
        /*0020*/ 	.word	0x00000000
	.align		4
        /*0024*/ 	.word	0xfffffffc


//--------------------- .nv.constant4             --------------------------
	.section	.nv.constant4,"a",@progbits
	.align	8
	.align		8
.nv.constant4:
        /*0000*/ 	.dword	__assertfail
	.align		8
        /*0008*/ 	.dword	__unnamed_1
	.align		8
        /*0010*/ 	.dword	__unnamed_2
	.align		8
        /*0018*/ 	.dword	_ZN39_INTERNAL_6e795273_4_k_cu_4c4cfe79_30694cuda3std3__45__cpo5beginE
	.align		8
        /*0020*/ 	.dword	_ZN39_INTERNAL_6e795273_4_k_cu_4c4cfe79_30694cuda3std3__45__cpo3endE
	.align		8
        /*0028*/ 	.dword	_ZN39_INTERNAL_6e795273_4_k_cu_4c4cfe79_30694cuda3std3__45__cpo6cbeginE
	.align		8
        /*0030*/ 	.dword	_ZN39_INTERNAL_6e795273_4_k_cu_4c4cfe79_30694cuda3std3__45__cpo4cendE
	.align		8
        /*0038*/ 	.dword	_ZN39_INTERNAL_6e795273_4_k_cu_4c4cfe79_30694cuda3std3__441_GLOBAL__N__6e795273_4_k_cu_4c4cfe79_30696ignoreE
	.align		8
        /*0040*/ 	.dword	_ZN39_INTERNAL_6e795273_4_k_cu_4c4cfe79_30694cuda3std3__419piecewise_constructE
	.align		8
        /*0048*/ 	.dword	_ZN39_INTERNAL_6e795273_4_k_cu_4c4cfe79_30694cuda3std3__48in_placeE
	.align		8
        /*0050*/ 	.dword	_ZN39_INTERNAL_6e795273_4_k_cu_4c4cfe79_30694cuda3std6ranges3__45__cpo4swapE
	.align		8
        /*0058*/ 	.dword	_ZN39_INTERNAL_6e795273_4_k_cu_4c4cfe79_30694cuda3std6ranges3__45__cpo9iter_moveE
	.align		8
        /*0060*/ 	.dword	_ZN39_INTERNAL_6e795273_4_k_cu_4c4cfe79_30694cute7productE
	.align		8
        /*0068*/ 	.dword	_ZN39_INTERNAL_6e795273_4_k_cu_4c4cfe79_30694cute1_E
	.align		8
        /*0070*/ 	.dword	$str$27
	.align		8
        /*0078*/ 	.dword	$str$28
	.align		8
        /*0080*/ 	.dword	$str$29
	.align		8
        /*0088*/ 	.dword	$str$30


//--------------------- .text._ZN7cutlass13device_kernelINS_4conv6kernel13ConvUniversalINS1_16ConvProblemShapeILNS1_8OperatorE0ELi2EEENS1_10collective14CollectiveConvINS1_47MainloopSm100TmaUmmaWarpSpecializedImplicitGemmILS5_0ELi8ELi2ELi1ELi2EN4cute5tupleIJNSA_1CILi1EEESD_SD_EEEEENSB_IJNSC_ILi128EEENSC_ILi64EEENSB_IJSH_EEEEEENS_10bfloat16_tESK_NSA_8TiledMMAINSA_8MMA_AtomIJNSA_20SM100_MMA_F16BF16_SSISK_SK_fLi128ELi64ELNSA_4UMMA5MajorE0ELSP_0ELNSO_7ScaleInE0ELSQ_0EEEEEENSA_6LayoutISE_NSB_IJNSC_ILi0EEESU_SU_EEEEENSB_IJNSA_10UnderscoreESX_SX_EEEEENS7_6detail27Sm100ImplicitGemmTileTraitsINSA_20SM90_TMA_LOAD_IM2COLENSA_14ComposedLayoutINSA_7SwizzleILi3ELi4ELi3EEENSA_18smem_ptr_flag_bitsILi16EEENST_INSB_IJNSC_ILi8EEESH_EEENSB_IJSH_SD_EEEEEEEvEENS11_INSA_13SM90_TMA_LOADES1C_vEEEENS_8epilogue10collective18CollectiveEpilogueINS1H_23Sm100TmaWarpSpecializedILi3ELi2ELi32ELb1ELb0EEEJSJ_NSB_IJNST_ISG_SD_EENST_INSC_ILi32EEESD_EEEEESK_NSB_IJNSB_IJlllEEESD_SU_EEESK_S1R_NS1H_6fusion15FusionCallbacksIS1L_NS1S_17LinearCombinationISK_fSK_fLNS_15FloatRoundStyleE2EEESJ_S1P_JEEENSA_5SM1004TMEM4LOAD26SM100_TMEM_LOAD_32dp32b32xES12_NS13_INS14_ILi2ELi4ELi3EEES17_NST_INSB_IJS18_S1N_EEENSB_IJS1N_SD_EEEEEEENSA_39AutoVectorizingCopyWithAssumedAlignmentILi128EEENSA_21SM90_TMA_STORE_IM2COLES26_S28_S28_EEEvvEEEEvNT_6ParamsE --------------------------
	.section	.text._ZN7cutlass13device_kernelINS_4conv6kernel13ConvUniversalINS1_16ConvProblemShapeILNS1_8OperatorE0ELi2EEENS1_10collective14CollectiveConvINS1_47MainloopSm100TmaUmmaWarpSpecializedImplicitGemmILS5_0ELi8ELi2ELi1ELi2EN4cute5tupleIJNSA_1CILi1EEESD_SD_EEEEENSB_IJNSC_ILi128EEENSC_ILi64EEENSB_IJSH_EEEEEENS_10bfloat16_tESK_NSA_8TiledMMAINSA_8MMA_AtomIJNSA_20SM100_MMA_F16BF16_SSISK_SK_fLi128ELi64ELNSA_4UMMA5MajorE0ELSP_0ELNSO_7ScaleInE0ELSQ_0EEEEEENSA_6LayoutISE_NSB_IJNSC_ILi0EEESU_SU_EEEEENSB_IJNSA_10UnderscoreESX_SX_EEEEENS7_6detail27Sm100ImplicitGemmTileTraitsINSA_20SM90_TMA_LOAD_IM2COLENSA_14ComposedLayoutINSA_7SwizzleILi3ELi4ELi3EEENSA_18smem_ptr_flag_bitsILi16EEENST_INSB_IJNSC_ILi8EEESH_EEENSB_IJSH_SD_EEEEEEEvEENS11_INSA_13SM90_TMA_LOADES1C_vEEEENS_8epilogue10collective18CollectiveEpilogueINS1H_23Sm100TmaWarpSpecializedILi3ELi2ELi32ELb1ELb0EEEJSJ_NSB_IJNST_ISG_SD_EENST_INSC_ILi32EEESD_EEEEESK_NSB_IJNSB_IJlllEEESD_SU_EEESK_S1R_NS1H_6fusion15FusionCallbacksIS1L_NS1S_17LinearCombinationISK_fSK_fLNS_15FloatRoundStyleE2EEESJ_S1P_JEEENSA_5SM1004TMEM4LOAD26SM100_TMEM_LOAD_32dp32b32xES12_NS13_INS14_ILi2ELi4ELi3EEES17_NST_INSB_IJS18_S1N_EEENSB_IJS1N_SD_EEEEEEENSA_39AutoVectorizingCopyWithAssumedAlignmentILi128EEENSA_21SM90_TMA_STORE_IM2COLES26_S28_S28_EEEvvEEEEvNT_6ParamsE,"ax",@progbits
	.align	128
.text._ZN7cutlass13device_kernelINS_4conv6kernel13ConvUniversalINS1_16ConvProblemShapeILNS1_8OperatorE0ELi2EEENS1_10collective14CollectiveConvINS1_47MainloopSm100TmaUmmaWarpSpecializedImplicitGemmILS5_0ELi8ELi2ELi1ELi2EN4cute5tupleIJNSA_1CILi1EEESD_SD_EEEEENSB_IJNSC_ILi128EEENSC_ILi64EEENSB_IJSH_EEEEEENS_10bfloat16_tESK_NSA_8TiledMMAINSA_8MMA_AtomIJNSA_20SM100_MMA_F16BF16_SSISK_SK_fLi128ELi64ELNSA_4UMMA5MajorE0ELSP_0ELNSO_7ScaleInE0ELSQ_0EEEEEENSA_6LayoutISE_NSB_IJNSC_ILi0EEESU_SU_EEEEENSB_IJNSA_10UnderscoreESX_SX_EEEEENS7_6detail27Sm100ImplicitGemmTileTraitsINSA_20SM90_TMA_LOAD_IM2COLENSA_14ComposedLayoutINSA_7SwizzleILi3ELi4ELi3EEENSA_18smem_ptr_flag_bitsILi16EEENST_INSB_IJNSC_ILi8EEESH_EEENSB_IJSH_SD_EEEEEEEvEENS11_INSA_13SM90_TMA_LOADES1C_vEEEENS_8epilogue10collective18CollectiveEpilogueINS1H_23Sm100TmaWarpSpecializedILi3ELi2ELi32ELb1ELb0EEEJSJ_NSB_IJNST_ISG_SD_EENST_INSC_ILi32EEESD_EEEEESK_NSB_IJNSB_IJlllEEESD_SU_EEESK_S1R_NS1H_6fusion15FusionCallbacksIS1L_NS1S_17LinearCombinationISK_fSK_fLNS_15FloatRoundStyleE2EEESJ_S1P_JEEENSA_5SM1004TMEM4LOAD26SM100_TMEM_LOAD_32dp32b32xES12_NS13_INS14_ILi2ELi4ELi3EEES17_NST_INSB_IJS18_S1N_EEENSB_IJS1N_SD_EEEEEEENSA_39AutoVectorizingCopyWithAssumedAlignmentILi128EEENSA_21SM90_TMA_STORE_IM2COLES26_S28_S28_EEEvvEEEEvNT_6ParamsE:
        .type           _ZN7cutlass13device_kernelINS_4conv6kernel13ConvUniversalINS1_16ConvProblemShapeILNS1_8OperatorE0ELi2EEENS1_10collective14CollectiveConvINS1_47MainloopSm100TmaUmmaWarpSpecializedImplicitGemmILS5_0ELi8ELi2ELi1ELi2EN4cute5tupleIJNSA_1CILi1EEESD_SD_EEEEENSB_IJNSC_ILi128EEENSC_ILi64EEENSB_IJSH_EEEEEENS_10bfloat16_tESK_NSA_8TiledMMAINSA_8MMA_AtomIJNSA_20SM100_MMA_F16BF16_SSISK_SK_fLi128ELi64ELNSA_4UMMA5MajorE0ELSP_0ELNSO_7ScaleInE0ELSQ_0EEEEEENSA_6LayoutISE_NSB_IJNSC_ILi0EEESU_SU_EEEEENSB_IJNSA_10UnderscoreESX_SX_EEEEENS7_6detail27Sm100ImplicitGemmTileTraitsINSA_20SM90_TMA_LOAD_IM2COLENSA_14ComposedLayoutINSA_7SwizzleILi3ELi4ELi3EEENSA_18smem_ptr_flag_bitsILi16EEENST_INSB_IJNSC_ILi8EEESH_EEENSB_IJSH_SD_EEEEEEEvEENS11_INSA_13SM90_TMA_LOADES1C_vEEEENS_8epilogue10collective18CollectiveEpilogueINS1H_23Sm100TmaWarpSpecializedILi3ELi2ELi32ELb1ELb0EEEJSJ_NSB_IJNST_ISG_SD_EENST_INSC_ILi32EEESD_EEEEESK_NSB_IJNSB_IJlllEEESD_SU_EEESK_S1R_NS1H_6fusion15FusionCallbacksIS1L_NS1S_17LinearCombinationISK_fSK_fLNS_15FloatRoundStyleE2EEESJ_S1P_JEEENSA_5SM1004TMEM4LOAD26SM100_TMEM_LOAD_32dp32b32xES12_NS13_INS14_ILi2ELi4ELi3EEES17_NST_INSB_IJS18_S1N_EEENSB_IJS1N_SD_EEEEEEENSA_39AutoVectorizingCopyWithAssumedAlignmentILi128EEENSA_21SM90_TMA_STORE_IM2COLES26_S28_S28_EEEvvEEEEvNT_6ParamsE,@function
        .size           _ZN7cutlass13device_kernelINS_4conv6kernel13ConvUniversalINS1_16ConvProblemShapeILNS1_8OperatorE0ELi2EEENS1_10collective14CollectiveConvINS1_47MainloopSm100TmaUmmaWarpSpecializedImplicitGemmILS5_0ELi8ELi2ELi1ELi2EN4cute5tupleIJNSA_1CILi1EEESD_SD_EEEEENSB_IJNSC_ILi128EEENSC_ILi64EEENSB_IJSH_EEEEEENS_10bfloat16_tESK_NSA_8TiledMMAINSA_8MMA_AtomIJNSA_20SM100_MMA_F16BF16_SSISK_SK_fLi128ELi64ELNSA_4UMMA5MajorE0ELSP_0ELNSO_7ScaleInE0ELSQ_0EEEEEENSA_6LayoutISE_NSB_IJNSC_ILi0EEESU_SU_EEEEENSB_IJNSA_10UnderscoreESX_SX_EEEEENS7_6detail27Sm100ImplicitGemmTileTraitsINSA_20SM90_TMA_LOAD_IM2COLENSA_14ComposedLayoutINSA_7SwizzleILi3ELi4ELi3EEENSA_18smem_ptr_flag_bitsILi16EEENST_INSB_IJNSC_ILi8EEESH_EEENSB_IJSH_SD_EEEEEEEvEENS11_INSA_13SM90_TMA_LOADES1C_vEEEENS_8epilogue10collective18CollectiveEpilogueINS1H_23Sm100TmaWarpSpecializedILi3ELi2ELi32ELb1ELb0EEEJSJ_NSB_IJNST_ISG_SD_EENST_INSC_ILi32EEESD_EEEEESK_NSB_IJNSB_IJlllEEESD_SU_EEESK_S1R_NS1H_6fusion15FusionCallbacksIS1L_NS1S_17LinearCombinationISK_fSK_fLNS_15FloatRoundStyleE2EEESJ_S1P_JEEENSA_5SM1004TMEM4LOAD26SM100_TMEM_LOAD_32dp32b32xES12_NS13_INS14_ILi2ELi4ELi3EEES17_NST_INSB_IJS18_S1N_EEENSB_IJS1N_SD_EEEEEEENSA_39AutoVectorizingCopyWithAssumedAlignmentILi128EEENSA_21SM90_TMA_STORE_IM2COLES26_S28_S28_EEEvvEEEEvNT_6ParamsE,(.L_x_155 - _ZN7cutlass13device_kernelINS_4conv6kernel13ConvUniversalINS1_16ConvProblemShapeILNS1_8OperatorE0ELi2EEENS1_10collective14CollectiveConvINS1_47MainloopSm100TmaUmmaWarpSpecializedImplicitGemmILS5_0ELi8ELi2ELi1ELi2EN4cute5tupleIJNSA_1CILi1EEESD_SD_EEEEENSB_IJNSC_ILi128EEENSC_ILi64EEENSB_IJSH_EEEEEENS_10bfloat16_tESK_NSA_8TiledMMAINSA_8MMA_AtomIJNSA_20SM100_MMA_F16BF16_SSISK_SK_fLi128ELi64ELNSA_4UMMA5MajorE0ELSP_0ELNSO_7ScaleInE0ELSQ_0EEEEEENSA_6LayoutISE_NSB_IJNSC_ILi0EEESU_SU_EEEEENSB_IJNSA_10UnderscoreESX_SX_EEEEENS7_6detail27Sm100ImplicitGemmTileTraitsINSA_20SM90_TMA_LOAD_IM2COLENSA_14ComposedLayoutINSA_7SwizzleILi3ELi4ELi3EEENSA_18smem_ptr_flag_bitsILi16EEENST_INSB_IJNSC_ILi8EEESH_EEENSB_IJSH_SD_EEEEEEEvEENS11_INSA_13SM90_TMA_LOADES1C_vEEEENS_8epilogue10collective18CollectiveEpilogueINS1H_23Sm100TmaWarpSpecializedILi3ELi2ELi32ELb1ELb0EEEJSJ_NSB_IJNST_ISG_SD_EENST_INSC_ILi32EEESD_EEEEESK_NSB_IJNSB_IJlllEEESD_SU_EEESK_S1R_NS1H_6fusion15FusionCallbacksIS1L_NS1S_17LinearCombinationISK_fSK_fLNS_15FloatRoundStyleE2EEESJ_S1P_JEEENSA_5SM1004TMEM4LOAD26SM100_TMEM_LOAD_32dp32b32xES12_NS13_INS14_ILi2ELi4ELi3EEES17_NST_INSB_IJS18_S1N_EEENSB_IJS1N_SD_EEEEEEENSA_39AutoVectorizingCopyWithAssumedAlignmentILi128EEENSA_21SM90_TMA_STORE_IM2COLES26_S28_S28_EEEvvEEEEvNT_6ParamsE)
        .other          _ZN7cutlass13device_kernelINS_4conv6kernel13ConvUniversalINS1_16ConvProblemShapeILNS1_8OperatorE0ELi2EEENS1_10collective14CollectiveConvINS1_47MainloopSm100TmaUmmaWarpSpecializedImplicitGemmILS5_0ELi8ELi2ELi1ELi2EN4cute5tupleIJNSA_1CILi1EEESD_SD_EEEEENSB_IJNSC_ILi128EEENSC_ILi64EEENSB_IJSH_EEEEEENS_10bfloat16_tESK_NSA_8TiledMMAINSA_8MMA_AtomIJNSA_20SM100_MMA_F16BF16_SSISK_SK_fLi128ELi64ELNSA_4UMMA5MajorE0ELSP_0ELNSO_7ScaleInE0ELSQ_0EEEEEENSA_6LayoutISE_NSB_IJNSC_ILi0EEESU_SU_EEEEENSB_IJNSA_10UnderscoreESX_SX_EEEEENS7_6detail27Sm100ImplicitGemmTileTraitsINSA_20SM90_TMA_LOAD_IM2COLENSA_14ComposedLayoutINSA_7SwizzleILi3ELi4ELi3EEENSA_18smem_ptr_flag_bitsILi16EEENST_INSB_IJNSC_ILi8EEESH_EEENSB_IJSH_SD_EEEEEEEvEENS11_INSA_13SM90_TMA_LOADES1C_vEEEENS_8epilogue10collective18CollectiveEpilogueINS1H_23Sm100TmaWarpSpecializedILi3ELi2ELi32ELb1ELb0EEEJSJ_NSB_IJNST_ISG_SD_EENST_INSC_ILi32EEESD_EEEEESK_NSB_IJNSB_IJlllEEESD_SU_EEESK_S1R_NS1H_6fusion15FusionCallbacksIS1L_NS1S_17LinearCombinationISK_fSK_fLNS_15FloatRoundStyleE2EEESJ_S1P_JEEENSA_5SM1004TMEM4LOAD26SM100_TMEM_LOAD_32dp32b32xES12_NS13_INS14_ILi2ELi4ELi3EEES17_NST_INSB_IJS18_S1N_EEENSB_IJS1N_SD_EEEEEEENSA_39AutoVectorizingCopyWithAssumedAlignmentILi128EEENSA_21SM90_TMA_STORE_IM2COLES26_S28_S28_EEEvvEEEEvNT_6ParamsE,@"STO_CUDA_ENTRY STV_DEFAULT"
_ZN7cutlass13device_kernelINS_4conv6kernel13ConvUniversalINS1_16ConvProblemShapeILNS1_8OperatorE0ELi2EEENS1_10collective14CollectiveConvINS1_47MainloopSm100TmaUmmaWarpSpecializedImplicitGemmILS5_0ELi8ELi2ELi1ELi2EN4cute5tupleIJNSA_1CILi1EEESD_SD_EEEEENSB_IJNSC_ILi128EEENSC_ILi64EEENSB_IJSH_EEEEEENS_10bfloat16_tESK_NSA_8TiledMMAINSA_8MMA_AtomIJNSA_20SM100_MMA_F16BF16_SSISK_SK_fLi128ELi64ELNSA_4UMMA5MajorE0ELSP_0ELNSO_7ScaleInE0ELSQ_0EEEEEENSA_6LayoutISE_NSB_IJNSC_ILi0EEESU_SU_EEEEENSB_IJNSA_10UnderscoreESX_SX_EEEEENS7_6detail27Sm100ImplicitGemmTileTraitsINSA_20SM90_TMA_LOAD_IM2COLENSA_14ComposedLayoutINSA_7SwizzleILi3ELi4ELi3EEENSA_18smem_ptr_flag_bitsILi16EEENST_INSB_IJNSC_ILi8EEESH_EEENSB_IJSH_SD_EEEEEEEvEENS11_INSA_13SM90_TMA_LOADES1C_vEEEENS_8epilogue10collective18CollectiveEpilogueINS1H_23Sm100TmaWarpSpecializedILi3ELi2ELi32ELb1ELb0EEEJSJ_NSB_IJNST_ISG_SD_EENST_INSC_ILi32EEESD_EEEEESK_NSB_IJNSB_IJlllEEESD_SU_EEESK_S1R_NS1H_6fusion15FusionCallbacksIS1L_NS1S_17LinearCombinationISK_fSK_fLNS_15FloatRoundStyleE2EEESJ_S1P_JEEENSA_5SM1004TMEM4LOAD26SM100_TMEM_LOAD_32dp32b32xES12_NS13_INS14_ILi2ELi4ELi3EEES17_NST_INSB_IJS18_S1N_EEENSB_IJS1N_SD_EEEEEEENSA_39AutoVectorizingCopyWithAssumedAlignmentILi128EEENSA_21SM90_TMA_STORE_IM2COLES26_S28_S28_EEEvvEEEEvNT_6ParamsE:
[----:B------:R-:W1:Y:S01]  /*0000*/  LDC R1, c[0x0][0x37c] ;  /* 0x0000df00ff017b82 */ /* 0x000e620000000800 */
[----:B------:R-:W2:Y:S07]  /*0010*/  S2R R102, SR_TID.X ;  /* 0x0000000000667919 */ /* 0x000eae0000002100 */
[----:B------:R-:W3:Y:S01]  /*0020*/  LDC.64 R2, c[0x0][0x890] ;  /* 0x00022400ff027b82 */ /* 0x000ee20000000a00 */
[----:B------:R-:W4:Y:S01]  /*0030*/  LDCU.64 UR50, c[0x0][0x358] ;  /* 0x00006b00ff3277ac */ /* 0x000f220008000a00 */
[----:B-1----:R-:W-:Y:S01]  /*0040*/  VIADD R1, R1, 0xfffffff8 ;  /* 0xfffffff801017836 */ /* 0x002fe20000000000 */
[----:B------:R-:W-:-:S02]  /*0050*/  PRMT R92, RZ, 0x7610, R92 ;  /* 0x00007610ff5c7816 */ /* 0x000fc4000000005c */
[----:B------:R-:W-:Y:S02]  /*0060*/  ELECT P2, URZ, PT ;  /* 0x0000000000ff782f */ /* 0x000fe40003840000 */
[----:B---3--:R-:W-:-:S04]  /*0070*/  ISETP.NE.U32.AND P0, PT, R2, RZ, PT ;  /* 0x000000ff0200720c */ /* 0x008fc80003f05070 */
[----:B------:R-:W-:Y:S02]  /*0080*/  ISETP.NE.AND.EX P0, PT, R3, RZ, PT, P0 ;  /* 0x000000ff0300720c */ /* 0x000fe40003f05300 */
[----:B--2---:R-:W-:-:S05]  /*0090*/  SHF.R.U32.HI R100, RZ, 0x5, R102 ;  /* 0x00000005ff647819 */ /* 0x004fca0000011666 */
[----:B------:R-:W1:Y:S02]  /*00a0*/  SHFL.IDX PT, R0, R100, RZ, 0x1f ;  /* 0x00001fff64007589 */ /* 0x000e6400000e0000 */
[----:B-1----:R-:W-:-:S04]  /*00b0*/  R2UR UR6, R0 ;  /* 0x00000000000672ca */ /* 0x002fc800000e0000 */
[----:B----4-:R-:W-:Y:S05]  /*00c0*/  @P0 BRA `(.L_x_0) ;  /* 0x00000000002c0947 */ /* 0x010fea0003800000 */
[----:B------:R-:W1:Y:S02]  /*00d0*/  LDCU.64 UR4, c[0x0][0x888] ;  /* 0x00011100ff0477ac */ /* 0x000e640008000a00 */
[----:B-1----:R-:W-:-:S04]  /*00e0*/  UISETP.NE.U32.AND UP0, UPT, UR4, URZ, UPT ;  /* 0x000000ff0400728c */ /* 0x002fc8000bf05070 */
[----:B------:R-:W-:-:S09]  /*00f0*/  UISETP.NE.AND.EX UP0, UPT, UR5, URZ, UPT, UP0 ;  /* 0x000000ff0500728c */ /* 0x000fd2000bf05300 */
[----:B------:R-:W-:Y:S05]  /*0100*/  BRA.U !UP0, `(.L_x_1) ;  /* 0x0000000108107547 */ /* 0x000fea000b800000 */
[----:B------:R-:W1:Y:S02]  /*0110*/  LDC.64 R4, c[0x0][0x888] ;  /* 0x00022200ff047b82 */ /* 0x000e640000000a00 */
[----:B-1----:R1:W5:Y:S01]  /*0120*/  LDG.E R49, desc[UR50][R4.64] ;  /* 0x0000003204317981 */ /* 0x002362000c1e1900 */
[----:B------:R-:W-:Y:S01]  /*0130*/  HFMA2 R92, -RZ, RZ, 0, 5.9604644775390625e-08 ;  /* 0x00000001ff5c7431 */ /* 0x000fe200000001ff */
[----:B------:R-:W-:Y:S05]  /*0140*/  BRA `(.L_x_0) ;  /* 0x00000000000c7947 */ /* 0x000fea0003800000 */
.L_x_1:
[----:B------:R-:W1:Y:S01]  /*0150*/  LDCU UR4, c[0x0][0x880] ;  /* 0x00011000ff0477ac */ /* 0x000e620008000800 */
[----:B------:R-:W-:Y:S01]  /*0160*/  HFMA2 R92, -RZ, RZ, 0, 5.9604644775390625e-08 ;  /* 0x00000001ff5c7431 */ /* 0x000fe200000001ff */
[----:B-1----:R-:W-:-:S07]  /*0170*/  MOV R49, UR4 ;  /* 0x0000000400317c02 */ /* 0x002fce0008000f00 */
.L_x_0:
[----:B------:R-:W2:Y:S02]  /*0180*/  LDCU.64 UR4, c[0x0][0x8b0] ;  /* 0x00011600ff0477ac */ /* 0x000ea40008000a00 */
[----:B--2---:R-:W-:-:S04]  /*0190*/  UISETP.NE.U32.AND UP0, UPT, UR4, URZ, UPT ;  /* 0x000000ff0400728c */ /* 0x004fc8000bf05070 */
[----:B------:R-:W-:-:S09]  /*01a0*/  UISETP.NE.AND.EX UP0, UPT, UR5, URZ, UPT, UP0 ;  /* 0x000000ff0500728c */ /* 0x000fd2000bf05300 */
[----:B------:R-:W-:Y:S05]  /*01b0*/  BRA.U UP0, `(.L_x_2) ;  /* 0x0000000100247547 */ /* 0x000fea000b800000 */
[----:B------:R-:W2:Y:S02]  /*01c0*/  LDCU.64 UR4, c[0x0][0x8a8] ;  /* 0x00011500ff0477ac */ /* 0x000ea40008000a00 */
[----:B--2---:R-:W-:-:S04]  /*01d0*/  UISETP.NE.U32.AND UP0, UPT, UR4, URZ, UPT ;  /* 0x000000ff0400728c */ /* 0x004fc8000bf05070 */
[----:B------:R-:W-:-:S09]  /*01e0*/  UISETP.NE.AND.EX UP0, UPT, UR5, URZ, UPT, UP0 ;  /* 0x000000ff0500728c */ /* 0x000fd2000bf05300 */
[----:B------:R-:W-:Y:S05]  /*01f0*/  BRA.U !UP0, `(.L_x_3) ;  /* 0x00000001080c7547 */ /* 0x000fea000b800000 */
[----:B-1----:R-:W1:Y:S02]  /*0200*/  LDC.64 R4, c[0x0][0x8a8] ;  /* 0x00022a00ff047b82 */ /* 0x002e640000000a00 */
[----:B-1----:R2:W5:Y:S01]  /*0210*/  LDG.E R47, desc[UR50][R4.64] ;  /* 0x00000032042f7981 */ /* 0x002562000c1e1900 */
[----:B------:R-:W-:Y:S05]  /*0220*/  BRA `(.L_x_2) ;  /* 0x0000000000087947 */ /* 0x000fea0003800000 */
.L_x_3:
[----:B------:R-:W2:Y:S02]  /*0230*/  LDCU UR4, c[0x0][0x8a0] ;  /* 0x00011400ff0477ac */ /* 0x000ea40008000800 */
[----:B--2---:R-:W-:Y:S02]  /*0240*/  MOV R47, UR4 ;  /* 0x00000004002f7c02 */ /* 0x004fe40008000f00 */
.L_x_2:
[----:B-12---:R-:W1:Y:S01]  /*0250*/  LDC.64 R4, c[0x0][0x888] ;  /* 0x00022200ff047b82 */ /* 0x006e620000000a00 */
[----:B------:R-:W-:Y:S01]  /*0260*/  IMAD.U32 R0, RZ, RZ, UR6 ;  /* 0x00000006ff007e24 */ /* 0x000fe2000f8e00ff */
[----:B------:R-:W-:Y:S01]  /*0270*/  ISETP.EQ.U32.AND P4, PT, R2, RZ, PT ;  /* 0x000000ff0200720c */ /* 0x000fe20003f82070 */
[----:B------:R-:W-:Y:S03]  /*0280*/  BSSY.RECONVERGENT B0, `(.L_x_4) ;  /* 0x0000012000007945 */ /* 0x000fe60003800200 */
[----:B------:R-:W-:Y:S02]  /*0290*/  ISETP.NE.OR P1, PT, R0, 0x1, !P2 ;  /* 0x000000010000780c */ /* 0x000fe40005725670 */
[----:B-1----:R-:W-:-:S04]  /*02a0*/  ISETP.NE.U32.AND P0, PT, R4, RZ, PT ;  /* 0x000000ff0400720c */ /* 0x002fc80003f05070 */
[----:B------:R-:W-:-:S13]  /*02b0*/  ISETP.NE.AND.EX P0, PT, R5, RZ, PT, P0 ;  /* 0x000000ff0500720c */ /* 0x000fda0003f05300 */
[----:B------:R-:W-:Y:S01]  /*02c0*/  VOTEU.ANY UP4, P0 ;  /* 0x0000000000ff7886 */ /* 0x000fe20000080100 */
[----:B------:R-:W-:Y:S02]  /*02d0*/  PLOP3.LUT P3, PT, PT, PT, UP4, 0x80, 0x8 ;  /* 0x000000000008781c */ /* 0x000fe40003f6f048 */
[----:B------:R-:W-:Y:S02]  /*02e0*/  ISETP.NE.OR P0, PT, R0, 0x3, !P2 ;  /* 0x000000030000780c */ /* 0x000fe40005705670 */
[----:B------:R-:W-:-:S04]  /*02f0*/  ISETP.EQ.OR.EX P5, PT, R3, RZ, !P3, P4 ;  /* 0x000000ff0300720c */ /* 0x000fc80005fa2740 */
[----:B------:R-:W-:Y:S01]  /*0300*/  P2R R101, PR, RZ, 0x20 ;  /* 0x00000020ff657803 */ /* 0x000fe20000000000 */
[----:B------:R-:W-:Y:S05]  /*0310*/  @P1 BRA `(.L_x_5) ;  /* 0x0000000000201947 */ /* 0x000fea0003800000 */
[----:B------:R-:W1:Y:S02]  /*0320*/  LDCU.64 UR4, c[0x0][0x348] ;  /* 0x00006900ff0477ac */ /* 0x000e640008000a00 */
[----:B-1----:R-:W-:Y:S02]  /*0330*/  UIADD3 UR8, UP1, UPT, UR4, 0x80, URZ ;  /* 0x0000008004087890 */ /* 0x002fe4000ff3e0ff */
[----:B------:R-:W-:Y:S02]  /*0340*/  UIADD3 UR4, UP0, UPT, UR4, 0x180, URZ ;  /* 0x0000018004047890 */ /* 0x000fe4000ff1e0ff */
[----:B------:R-:W-:Y:S02]  /*0350*/  UIADD3.X UR9, UPT, UPT, URZ, UR5, URZ, UP1, !UPT ;  /* 0x00000005ff097290 */ /* 0x000fe40008ffe4ff */
[----:B------:R-:W-:-:S07]  /*0360*/  UIADD3.X UR5, UPT, UPT, URZ, UR5, URZ, UP0, !UPT ;  /* 0x00000005ff057290 */ /* 0x000fce00087fe4ff */
[----:B------:R1:W-:Y:S02]  /*0370*/  UTMACCTL.PF [UR8] ;  /* 0x00000000080079b9 */ /* 0x0003e40008040000 */
[----:B------:R1:W-:Y:S02]  /*0380*/  UTMACCTL.PF [UR4] ;  /* 0x00000000040079b9 */ /* 0x0003e40008040000 */
[----:B-1----:R-:W-:Y:S01]  /*0390*/  NOP ;  /* 0x0000000000007918 */ /* 0x002fe20000000000 */
.L_x_5:
[----:B------:R-:W-:Y:S05]  /*03a0*/  BSYNC.RECONVERGENT B0 ;  /* 0x0000000000007941 */ /* 0x000fea0003800200 */
.L_x_4:
[----:B------:R-:W-:Y:S04]  /*03b0*/  BSSY.RECONVERGENT B0, `(.L_x_6) ;  /* 0x000000a000007945 */ /* 0x000fe80003800200 */
        /* <DEDUP_REMOVED lines=9> */
.L_x_7:
[----:B------:R-:W-:Y:S05]  /*0450*/  BSYNC.RECONVERGENT B0 ;  /* 0x0000000000007941 */ /* 0x000fea0003800200 */
.L_x_6:
[----:B------:R-:W-:Y:S01]  /*0460*/  UPLOP3.LUT UP1, UPT, UPT, UPT, UPT, 0x80, 0x8 ;  /* 0x000000000008789c */ /* 0x000fe20003f2f070 */
[----:B------:R-:W-:Y:S10]  /*0470*/  @!P5 BRA `(.L_x_8) ;  /* 0x000000000024d947 */ /* 0x000ff40003800000 */
[----:B------:R-:W-:Y:S01]  /*0480*/  ISETP.NE.U32.AND P1, PT, R2, RZ, PT ;  /* 0x000000ff0200720c */ /* 0x000fe20003f25070 */
[----:B------:R-:W-:Y:S01]  /*0490*/  USEL UR4, URZ, 0xffffffff, UP4 ;  /* 0xffffffffff047887 */ /* 0x000fe2000a000000 */
[----:B-----5:R-:W-:Y:S02]  /*04a0*/  FSETP.NEU.AND P0, PT, R49, RZ, PT ;  /* 0x000000ff3100720b */ /* 0x020fe40003f0d000 */
[----:B------:R-:W-:-:S11]  /*04b0*/  ISETP.NE.AND.EX P1, PT, R3, RZ, PT, P1 ;  /* 0x000000ff0300720c */ /* 0x000fd60003f25310 */
[----:B------:R-:W-:Y:S02]  /*04c0*/  VOTEU.ANY UP0, P0 ;  /* 0x0000000000ff7886 */ /* 0x000fe40000000100 */
[----:B------:R-:W-:-:S05]  /*04d0*/  VOTEU.ANY UP1, P1 ;  /* 0x0000000000ff7886 */ /* 0x000fca0000820100 */
[----:B------:R-:W-:-:S04]  /*04e0*/  @!UP1 USEL UR4, URZ, 0xffffffff, UP0 ;  /* 0xffffffffff049887 */ /* 0x000fc80008000000 */
[----:B------:R-:W-:-:S04]  /*04f0*/  ULOP3.LUT UR4, UR4, 0x1, URZ, 0xc0, !UPT ;  /* 0x0000000104047892 */ /* 0x000fc8000f8ec0ff */
[----:B------:R-:W-:-:S11]  /*0500*/  UISETP.NE.U32.AND UP1, UPT, UR4, 0x1, UPT ;  /* 0x000000010400788c */ /* 0x000fd6000bf25070 */
.L_x_8:
[----:B------:R-:W1:Y:S01]  /*0510*/  SHFL.IDX PT, R2, R100, RZ, 0x1f ;  /* 0x00001fff64027589 */ /* 0x000e6200000e0000 */
[----:B------:R-:W-:-:S04]  /*0520*/  UISETP.NE.AND UP0, UPT, UR6, 0x2, UPT ;  /* 0x000000020600788c */ /* 0x000fc8000bf05270 */
[----:B------:R-:W-:Y:S01]  /*0530*/  USEL UR15, URZ, 0x1, UP0 ;  /* 0x00000001ff0f7887 */ /* 0x000fe20008000000 */
[----:B-1----:R-:W-:-:S13]  /*0540*/  ISETP.NE.AND P0, PT, R2, RZ, PT ;  /* 0x000000ff0200720c */ /* 0x002fda0003f05270 */
[----:B------:R-:W-:Y:S05]  /*0550*/  @P0 BRA `(.L_x_9) ;  /* 0x0000000000680947 */ /* 0x000fea0003800000 */
[----:B------:R-:W1:Y:S01]  /*0560*/  S2UR UR5, SR_CgaCtaId ;  /* 0x00000000000579c3 */ /* 0x000e620000008800 */
[----:B------:R-:W-:Y:S01]  /*0570*/  UMOV UR7, 0x400 ;  /* 0x0000040000077882 */ /* 0x000fe20000000000 */
[----:B------:R-:W-:Y:S01]  /*0580*/  UMOV UR4, 0x1 ;  /* 0x0000000100047882 */ /* 0x000fe20000000000 */
[----:B------:R-:W-:Y:S01]  /*0590*/  ELECT P0, URZ, PT ;  /* 0x0000000000ff782f */ /* 0x000fe20003800000 */
[----:B------:R-:W-:-:S04]  /*05a0*/  UIADD3 UR8, UPT, UPT, -UR4, 0x100000, URZ ;  /* 0x0010000004087890 */ /* 0x000fc8000fffe1ff */
[----:B------:R-:W-:Y:S02]  /*05b0*/  USHF.L.U32 UR9, UR8, 0xb, URZ ;  /* 0x0000000b08097899 */ /* 0x000fe400080006ff */
[----:B------:R-:W-:Y:S02]  /*05c0*/  USHF.L.U32 UR8, UR8, 0x1, URZ ;  /* 0x0000000108087899 */ /* 0x000fe400080006ff */
[----:B-1----:R-:W-:Y:S01]  /*05d0*/  ULEA UR5, UR5, UR7, 0x18 ;  /* 0x0000000705057291 */ /* 0x002fe2000f8ec0ff */
[----:B------:R-:W1:Y:S11]  /*05e0*/  FENCE.VIEW.ASYNC.S ;  /* 0x00000000000073c6 */ /* 0x000e760000000000 */
[----:B-1----:R1:W2:Y:S01]  /*05f0*/  SYNCS.EXCH.64 URZ, [UR5], UR8 ;  /* 0x0000000805ff75b2 */ /* 0x0022a20008000100 */
[----:B------:R1:W3:Y:S01]  /*0600*/  SYNCS.EXCH.64 URZ, [UR5+0x40], UR8 ;  /* 0x0000400805ff75b2 */ /* 0x0002e20008000100 */
[----:B------:R1:W4:Y:S01]  /*0610*/  SYNCS.EXCH.64 URZ, [UR5+0x8], UR8 ;  /* 0x0000080805ff75b2 */ /* 0x0003220008000100 */
[----:B------:R1:W1:Y:S01]  /*0620*/  SYNCS.EXCH.64 URZ, [UR5+0x48], UR8 ;  /* 0x0000480805ff75b2 */ /* 0x0002620008000100 */
        /* <DEDUP_REMOVED lines=12> */
[----:B------:R-:W-:Y:S01]  /*06f0*/  NOP ;  /* 0x0000000000007918 */ /* 0x000fe20000000000 */
.L_x_9:
[----:B------:R-:W2:Y:S01]  /*0700*/  SHFL.IDX PT, R2, R100, RZ, 0x1f ;  /* 0x00001fff64027589 */ /* 0x000ea200000e0000 */
[----:B------:R-:W-:Y:S01]  /*0710*/  NOP ;  /* 0x0000000000007918 */ /* 0x000fe20000000000 */
[----:B--2---:R-:W-:-:S13]  /*0720*/  ISETP.NE.AND P0, PT, R2, 0x1, PT ;  /* 0x000000010200780c */ /* 0x004fda0003f05270 */
[----:B------:R-:W-:Y:S05]  /*0730*/  @P0 BRA `(.L_x_10) ;  /* 0x0000000000500947 */ /* 0x000fea0003800000 */
[----:B------:R-:W2:Y:S01]  /*0740*/  S2UR UR7, SR_CgaCtaId ;  /* 0x00000000000779c3 */ /* 0x000ea20000008800 */
[----:B-1----:R-:W-:Y:S01]  /*0750*/  UMOV UR8, 0x400 ;  /* 0x0000040000087882 */ /* 0x002fe20000000000 */
[----:B------:R-:W-:Y:S01]  /*0760*/  UMOV UR5, 0x20 ;  /* 0x0000002000057882 */ /* 0x000fe20000000000 */
[----:B------:R-:W-:Y:S01]  /*0770*/  UMOV UR4, 0x80 ;  /* 0x0000008000047882 */ /* 0x000fe20000000000 */
[----:B------:R-:W-:Y:S01]  /*0780*/  ELECT P0, URZ, PT ;  /* 0x0000000000ff782f */ /* 0x000fe20003800000 */
[----:B--2---:R-:W-:Y:S02]  /*0790*/  ULEA UR7, UR7, UR8, 0x18 ;  /* 0x0000000807077291 */ /* 0x004fe4000f8ec0ff */
[----:B------:R-:W-:-:S04]  /*07a0*/  UIADD3 UR8, UPT, UPT, -UR5, 0x100000, URZ ;  /* 0x0010000005087890 */ /* 0x000fc8000fffe1ff */
[----:B------:R-:W-:Y:S02]  /*07b0*/  USHF.L.U32 UR9, UR8, 0xb, URZ ;  /* 0x0000000b08097899 */ /* 0x000fe400080006ff */
[----:B------:R-:W-:Y:S02]  /*07c0*/  USHF.L.U32 UR8, UR8, 0x1, URZ ;  /* 0x0000000108087899 */ /* 0x000fe400080006ff */
[----:B------:R-:W-:-:S04]  /*07d0*/  UIADD3 UR4, UPT, UPT, -UR4, 0x100000, URZ ;  /* 0x0010000004047890 */ /* 0x000fc8000fffe1ff */
[----:B------:R-:W-:Y:S02]  /*07e0*/  USHF.L.U32 UR5, UR4, 0xb, URZ ;  /* 0x0000000b04057899 */ /* 0x000fe400080006ff */
[----:B------:R-:W-:Y:S01]  /*07f0*/  USHF.L.U32 UR4, UR4, 0x1, URZ ;  /* 0x0000000104047899 */ /* 0x000fe200080006ff */
[----:B------:R-:W1:Y:S03]  /*0800*/  FENCE.VIEW.ASYNC.S ;  /* 0x00000000000073c6 */ /* 0x000e660000000000 */
[----:B-1----:R2:W1:Y:S08]  /*0810*/  SYNCS.EXCH.64 URZ, [UR7+0x80], UR8 ;  /* 0x0000800807ff75b2 */ /* 0x0024700008000100 */
[----:B------:R2:W1:Y:S01]  /*0820*/  SYNCS.EXCH.64 URZ, [UR7+0x98], UR4 ;  /* 0x0000980407ff75b2 */ /* 0x0004620008000100 */
[----:B------:R2:W1:Y:S01]  /*0830*/  SYNCS.EXCH.64 URZ, [UR7+0x88], UR8 ;  /* 0x0000880807ff75b2 */ /* 0x0004620008000100 */
[----:B------:R2:W1:Y:S01]  /*0840*/  SYNCS.EXCH.64 URZ, [UR7+0xa0], UR4 ;  /* 0x0000a00407ff75b2 */ /* 0x0004620008000100 */
[----:B------:R2:W1:Y:S01]  /*0850*/  SYNCS.EXCH.64 URZ, [UR7+0x90], UR8 ;  /* 0x0000900807ff75b2 */ /* 0x0004620008000100 */
[----:B------:R2:W1:Y:S02]  /*0860*/  SYNCS.EXCH.64 URZ, [UR7+0xa8], UR4 ;  /* 0x0000a80407ff75b2 */ /* 0x0004640008000100 */
[----:B--2---:R-:W-:Y:S01]  /*0870*/  NOP ;  /* 0x0000000000007918 */ /* 0x004fe20000000000 */
.L_x_10:
[----:B------:R-:W2:Y:S01]  /*0880*/  SHFL.IDX PT, R2, R100, RZ, 0x1f ;  /* 0x00001fff64027589 */ /* 0x000ea200000e0000 */
[----:B------:R-:W-:Y:S01]  /*0890*/  NOP ;  /* 0x0000000000007918 */ /* 0x000fe20000000000 */
[----:B--2---:R-:W-:-:S13]  /*08a0*/  ISETP.NE.AND P0, PT, R2, 0x3, PT ;  /* 0x000000030200780c */ /* 0x004fda0003f05270 */
[----:B------:R-:W-:Y:S05]  /*08b0*/  @P0 BRA `(.L_x_11) ;  /* 0x0000000000300947 */ /* 0x000fea0003800000 */
[----:B-1----:R-:W1:Y:S01]  /*08c0*/  S2UR UR5, SR_CgaCtaId ;  /* 0x00000000000579c3 */ /* 0x002e620000008800 */
        /* <DEDUP_REMOVED lines=8> */
[----:B-1----:R2:W1:Y:S01]  /*0950*/  SYNCS.EXCH.64 URZ, [UR5+0xb0], UR8 ;  /* 0x0000b00805ff75b2 */ /* 0x0024620008000100 */
[----:B------:R2:W1:Y:S02]  /*0960*/  SYNCS.EXCH.64 URZ, [UR5+0xb8], UR8 ;  /* 0x0000b80805ff75b2 */ /* 0x0004640008000100 */
[----:B--2---:R-:W-:Y:S01]  /*0970*/  NOP ;  /* 0x0000000000007918 */ /* 0x004fe20000000000 */
.L_x_11:
[----:B------:R-:W2:Y:S01]  /*0980*/  SHFL.IDX PT, R2, R100, RZ, 0x1f ;  /* 0x00001fff64027589 */ /* 0x000ea200000e0000 */
[----:B------:R-:W-:Y:S01]  /*0990*/  NOP ;  /* 0x0000000000007918 */ /* 0x000fe20000000000 */
[----:B--2---:R-:W-:-:S13]  /*09a0*/  ISETP.NE.AND P0, PT, R2, 0x4, PT ;  /* 0x000000040200780c */ /* 0x004fda0003f05270 */
[----:B------:R-:W-:Y:S05]  /*09b0*/  @P0 BRA `(.L_x_12) ;  /* 0x0000000000440947 */ /* 0x000fea0003800000 */
[----:B-1----:R-:W1:Y:S01]  /*09c0*/  S2UR UR5, SR_CgaCtaId ;  /* 0x00000000000579c3 */ /* 0x002e620000008800 */
[----:B------:R-:W-:Y:S01]  /*09d0*/  UMOV UR8, 0x100 ;  /* 0x0000010000087882 */ /* 0x000fe20000000000 */
[----:B------:R-:W-:Y:S01]  /*09e0*/  UMOV UR7, 0x400 ;  /* 0x0000040000077882 */ /* 0x000fe20000000000 */
[----:B------:R-:W-:Y:S01]  /*09f0*/  USEL UR8, UR8, 0xe0, UP1 ;  /* 0x000000e008087887 */ /* 0x000fe20008800000 */
[----:B------:R-:W-:Y:S01]  /*0a00*/  UMOV UR4, 0x1 ;  /* 0x0000000100047882 */ /* 0x000fe20000000000 */
[----:B------:R-:W-:Y:S01]  /*0a10*/  ELECT P0, URZ, PT ;  /* 0x0000000000ff782f */ /* 0x000fe20003800000 */
[----:B------:R-:W-:-:S04]  /*0a20*/  UIADD3 UR10, UPT, UPT, -UR4, 0x100000, URZ ;  /* 0x00100000040a7890 */ /* 0x000fc8000fffe1ff */
[----:B------:R-:W-:Y:S02]  /*0a30*/  USHF.L.U32 UR11, UR10, 0xb, URZ ;  /* 0x0000000b0a0b7899 */ /* 0x000fe400080006ff */
[----:B------:R-:W-:Y:S02]  /*0a40*/  USHF.L.U32 UR10, UR10, 0x1, URZ ;  /* 0x000000010a0a7899 */ /* 0x000fe400080006ff */
        /* <DEDUP_REMOVED lines=8> */
.L_x_12:
        /* <DEDUP_REMOVED lines=20> */
[----:B------:R2:W1:Y:S02]  /*0c10*/  SYNCS.EXCH.64 URZ, [UR7+0xe8], UR4 ;  /* 0x0000e80407ff75b2 */ /* 0x0004640008000100 */
[----:B--2---:R-:W-:Y:S01]  /*0c20*/  NOP ;  /* 0x0000000000007918 */ /* 0x004fe20000000000 */
.L_x_13:
[----:B-1----:R-:W1:Y:S01]  /*0c30*/  S2UR UR8, SR_CTAID.X ;  /* 0x00000000000879c3 */ /* 0x002e620000002500 */
[----:B------:R-:W-:-:S05]  /*0c40*/  CS2R.32 R91, SR_CgaSize ;  /* 0x00000000005b7805 */ /* 0x000fca0000008a00 */
[----:B------:R-:W-:-:S05]  /*0c50*/  IMAD R91, R91, -0xa0, RZ ;  /* 0xffffff605b5b7824 */ /* 0x000fca00078e02ff */
[----:B------:R-:W-:-:S14]  /*0c60*/  R2UR UR7, R91 ;  /* 0x000000005b0772ca */ /* 0x000fdc00000e0000 */
[----:B------:R-:W2:Y:S01]  /*0c70*/  LDCU UR7, c[0x0][UR7+0x2b0] ;  /* 0x00005600070777ac */ /* 0x000ea20008000800 */
[----:B------:R-:W1:Y:S01]  /*0c80*/  S2R R17, SR_CTAID.Z ;  /* 0x0000000000117919 */ /* 0x000e620000002700 */
[----:B------:R-:W-:Y:S01]  /*0c90*/  NOP ;  /* 0x0000000000007918 */ /* 0x000fe20000000000 */
[----:B------:R-:W-:-:S05]  /*0ca0*/  CS2R.32 R91, SR_CgaSize ;  /* 0x00000000005b7805 */ /* 0x000fca0000008a00 */
[----:B------:R-:W-:-:S05]  /*0cb0*/  IMAD R91, R91, -0xa0, RZ ;  /* 0xffffff605b5b7824 */ /* 0x000fca00078e02ff */
[----:B------:R-:W-:-:S14]  /*0cc0*/  R2UR UR4, R91 ;  /* 0x000000005b0472ca */ /* 0x000fdc00000e0000 */
[----:B------:R-:W3:Y:S01]  /*0cd0*/  LDCU UR4, c[0x0][UR4+0x2b4] ;  /* 0x00005680040477ac */ /* 0x000ee20008000800 */
[----:B------:R-:W4:Y:S08]  /*0ce0*/  S2UR UR5, SR_CTAID.Y ;  /* 0x00000000000579c3 */ /* 0x000f300000002600 */
[----:B------:R-:W3:Y:S01]  /*0cf0*/  LDC R10, c[0x0][0xb24] ;  /* 0x0002c900ff0a7b82 */ /* 0x000ee20000000800 */
[----:B-1----:R-:W-:-:S02]  /*0d00*/  I2FP.F32.U32 R91, UR8 ;  /* 0x00000008005b7c45 */ /* 0x002fc40008201000 */
[----:B------:R-:W-:-:S05]  /*0d10*/  CS2R.32 R3, SR_CgaSize ;  /* 0x0000000000037805 */ /* 0x000fca0000008a00 */
[----:B------:R-:W-:-:S06]  /*0d20*/  IMAD R3, R3, -0xa0, RZ ;  /* 0xffffff6003037824 */ /* 0x000fcc00078e02ff */
[----:B------:R-:W1:Y:S01]  /*0d30*/  LDC R3, c[0x0][R3+0x2a0] ;  /* 0x0000a80003037b82 */ /* 0x000e620000000800 */
[----:B------:R-:W-:Y:S01]  /*0d40*/  MOV R18, UR8 ;  /* 0x0000000800127c02 */ /* 0x000fe20008000f00 */
[----:B--2---:R-:W-:Y:S01]  /*0d50*/  FMUL R91, R91, UR7 ;  /* 0x000000075b5b7c20 */ /* 0x004fe20008400000 */
[----:B----4-:R-:W-:Y:S02]  /*0d60*/  I2FP.F32.U32 R90, UR5 ;  /* 0x00000005005a7c45 */ /* 0x010fe40008201000 */
[----:B------:R-:W-:-:S05]  /*0d70*/  CS2R.32 R2, SR_CgaSize ;  /* 0x0000000000027805 */ /* 0x000fca0000008a00 */
[----:B------:R-:W-:-:S06]  /*0d80*/  IMAD R2, R2, -0xa0, RZ ;  /* 0xffffff6002027824 */ /* 0x000fcc00078e02ff */
[----:B------:R-:W2:Y:S01]  /*0d90*/  LDC R2, c[0x0][R2+0x2a4] ;  /* 0x0000a90002027b82 */ /* 0x000ea20000000800 */
[----:B------:R-:W-:Y:S01]  /*0da0*/  MOV R14, UR5 ;  /* 0x00000005000e7c02 */ /* 0x000fe20008000f00 */
[----:B------:R-:W4:Y:S01]  /*0db0*/  F2I.U32.TRUNC.NTZ R91, R91 ;  /* 0x0000005b005b7305 */ /* 0x000f22000020f000 */
[----:B---3--:R-:W-:-:S05]  /*0dc0*/  FMUL R90, R90, UR4 ;  /* 0x000000045a5a7c20 */ /* 0x008fca0008400000 */
[----:B------:R-:W-:Y:S01]  /*0dd0*/  BAR.SYNC.DEFER_BLOCKING 0x0 ;  /* 0x0000000000007b1d */ /* 0x000fe20000010000 */
[----:B------:R-:W-:-:S05]  /*0de0*/  ISETP.GE.AND P0, PT, R10, 0x1, PT ;  /* 0x000000010a00780c */ /* 0x000fca0003f06270 */
[----:B------:R-:W3:Y:S01]  /*0df0*/  F2I.U32.TRUNC.NTZ R90, R90 ;  /* 0x0000005a005a7305 */ /* 0x000ee2000020f000 */
[----:B----4-:R-:W-:-:S05]  /*0e00*/  IADD3 R91, PT, PT, -R91, RZ, RZ ;  /* 0x000000ff5b5b7210 */ /* 0x010fca0007ffe1ff */
[----:B-1----:R-:W-:Y:S01]  /*0e10*/  IMAD R91, R3, R91, UR8 ;  /* 0x00000008035b7e24 */ /* 0x002fe2000f8e025b */
[----:B---3--:R-:W-:-:S05]  /*0e20*/  IADD3 R90, PT, PT, -R90, RZ, RZ ;  /* 0x000000ff5a5a7210 */ /* 0x008fca0007ffe1ff */
[----:B--2---:R-:W-:Y:S01]  /*0e30*/  IMAD R90, R2, R90, UR5 ;  /* 0x00000005025a7e24 */ /* 0x004fe2000f8e025a */
[----:B------:R-:W-:Y:S06]  /*0e40*/  @!P0 BRA `(.L_x_14) ;  /* 0x0000000000b88947 */ /* 0x000fec0003800000 */
[----:B------:R-:W1:Y:S01]  /*0e50*/  LDC.64 R4, c[0x0][0xb18] ;  /* 0x0002c600ff047b82 */ /* 0x000e620000000a00 */
[----:B------:R-:W-:-:S07]  /*0e60*/  ISETP.NE.AND P0, PT, R10, 0x1, PT ;  /* 0x000000010a00780c */ /* 0x000fce0003f05270 */
[----:B------:R-:W2:Y:S08]  /*0e70*/  LDC R9, c[0x0][0xb0c] ;  /* 0x0002c300ff097b82 */ /* 0x000eb00000000800 */
[----:B------:R-:W3:Y:S08]  /*0e80*/  LDC R12, c[0x0][0x370] ;  /* 0x0000dc00ff0c7b82 */ /* 0x000ef00000000800 */
[----:B------:R-:W4:Y:S01]  /*0e90*/  LDC R11, c[0x0][0x374] ;  /* 0x0000dd00ff0b7b82 */ /* 0x000f220000000800 */
[----:B-1----:R-:W-:-:S07]  /*0ea0*/  ISETP.NE.AND P1, PT, R4, 0x1, PT ;  /* 0x000000010400780c */ /* 0x002fce0003f25270 */
[----:B------:R-:W3:Y:S01]  /*0eb0*/  LDC.64 R6, c[0x0][0xb10] ;  /* 0x0002c400ff067b82 */ /* 0x000ee20000000a00 */
[----:B--2---:R-:W-:-:S07]  /*0ec0*/  ISETP.NE.AND P3, PT, R9, 0x1, PT ;  /* 0x000000010900780c */ /* 0x004fce0003f65270 */
[----:B------:R-:W1:Y:S08]  /*0ed0*/  LDC R8, c[0x0][0xb20] ;  /* 0x0002c800ff087b82 */ /* 0x000e700000000800 */
[----:B------:R-:W2:Y:S01]  /*0ee0*/  LDC.64 R2, c[0x0][0xb28] ;  /* 0x0002ca00ff027b82 */ /* 0x000ea20000000a00 */
[----:B----4-:R-:W-:-:S04]  /*0ef0*/  IMAD.HI.U32 R13, R11, R5, RZ ;  /* 0x000000050b0d7227 */ /* 0x010fc800078e00ff */
[----:B------:R-:W-:-:S04]  /*0f00*/  IMAD.HI.U32 R5, R14, R5, RZ ;  /* 0x000000050e057227 */ /* 0x000fc800078e00ff */
[----:B---3--:R-:W-:-:S05]  /*0f10*/  IMAD.HI.U32 R15, R12, R6, RZ ;  /* 0x000000060c0f7227 */ /* 0x008fca00078e00ff */
[-C--:B------:R-:W-:Y:S01]  /*0f20*/  @P3 SHF.R.U32.HI R12, RZ, R7.reuse, R15 ;  /* 0x00000007ff0c3219 */ /* 0x080fe2000001160f */
[----:B------:R-:W-:Y:S01]  /*0f30*/  IMAD.HI.U32 R15, R18, R6, RZ ;  /* 0x00000006120f7227 */ /* 0x000fe200078e00ff */
[-C--:B-1----:R-:W-:Y:S02]  /*0f40*/  @P1 SHF.R.U32.HI R11, RZ, R8.reuse, R13 ;  /* 0x00000008ff0b1219 */ /* 0x082fe4000001160d */
[----:B------:R-:W-:Y:S02]  /*0f50*/  SHF.R.U32.HI R5, RZ, R8, R5 ;  /* 0x00000008ff057219 */ /* 0x000fe40000011605 */
[----:B------:R-:W-:Y:S02]  /*0f60*/  SHF.R.U32.HI R15, RZ, R7, R15 ;  /* 0x00000007ff0f7219 */ /* 0x000fe4000001160f */
[----:B------:R-:W-:Y:S01]  /*0f70*/  SEL R5, R14, R5, !P1 ;  /* 0x000000050e057207 */ /* 0x000fe20004800000 */
[----:B--2---:R-:W-:Y:S01]  /*0f80*/  IMAD.HI.U32 R13, R11, R2, RZ ;  /* 0x000000020b0d7227 */ /* 0x004fe200078e00ff */
[----:B------:R-:W-:-:S03]  /*0f90*/  SEL R15, R18, R15, !P3 ;  /* 0x0000000f120f7207 */ /* 0x000fc60005800000 */
[----:B------:R-:W-:Y:S01]  /*0fa0*/  IMAD.HI.U32 R6, R12, R2, RZ ;  /* 0x000000020c067227 */ /* 0x000fe200078e00ff */
[----:B------:R-:W-:-:S04]  /*0fb0*/  @P0 SHF.R.U32.HI R11, RZ, R3, R13 ;  /* 0x00000003ff0b0219 */ /* 0x000fc8000001160d */
[----:B------:R-:W-:Y:S01]  /*0fc0*/  @P0 SHF.R.U32.HI R12, RZ, R3, R6 ;  /* 0x00000003ff0c0219 */ /* 0x000fe20000011606 */
[----:B------:R-:W-:-:S04]  /*0fd0*/  IMAD R11, R11, R10, RZ ;  /* 0x0000000a0b0b7224 */ /* 0x000fc800078e02ff */
[----:B------:R-:W-:Y:S01]  /*0fe0*/  IMAD R6, R12, R10, RZ ;  /* 0x0000000a0c067224 */ /* 0x000fe200078e02ff */
[----:B------:R-:W-:-:S04]  /*0ff0*/  ISETP.GE.AND P1, PT, R5, R11, PT ;  /* 0x0000000b0500720c */ /* 0x000fc80003f26270 */
[----:B------:R-:W-:Y:S01]  /*1000*/  ISETP.GE.OR P1, PT, R15, R6, P1 ;  /* 0x000000060f00720c */ /* 0x000fe20000f26670 */
[----:B------:R-:W-:-:S05]  /*1010*/  IMAD.HI.U32 R6, R5, R2, RZ ;  /* 0x0000000205067227 */ /* 0x000fca00078e00ff */
[----:B------:R-:W-:-:S04]  /*1020*/  SHF.R.U32.HI R6, RZ, R3, R6 ;  /* 0x00000003ff067219 */ /* 0x000fc80000011606 */
[----:B------:R-:W-:-:S03]  /*1030*/  SEL R6, R5, R6, !P0 ;  /* 0x0000000605067207 */ /* 0x000fc60004000000 */
[----:B------:R-:W-:Y:S01]  /*1040*/  @!P1 IMAD.HI.U32 R7, R15, R2, RZ ;  /* 0x000000020f079227 */ /* 0x000fe200078e00ff */
[----:B------:R-:W-:-:S04]  /*1050*/  IADD3 R2, PT, PT, -R6, RZ, RZ ;  /* 0x000000ff06027210 */ /* 0x000fc80007ffe1ff */
[----:B------:R-:W-:Y:S01]  /*1060*/  @!P1 SHF.R.U32.HI R3, RZ, R3, R7 ;  /* 0x00000003ff039219 */ /* 0x000fe20000011607 */
[----:B------:R-:W-:Y:S01]  /*1070*/  IMAD R2, R10, R2, R5 ;  /* 0x000000020a027224 */ /* 0x000fe200078e0205 */
[----:B------:R-:W-:Y:S02]  /*1080*/  IADD3 R7, PT, PT, -R5, RZ, RZ ;  /* 0x000000ff05077210 */ /* 0x000fe40007ffe1ff */
[----:B------:R-:W-:-:S03]  /*1090*/  @!P1 SEL R3, R15, R3, !P0 ;  /* 0x000000030f039207 */ /* 0x000fc60004000000 */
[----:B------:R-:W-:Y:S02]  /*10a0*/  IMAD R7, R4, R7, R14 ;  /* 0x0000000704077224 */ /* 0x000fe400078e020e */
[--C-:B------:R-:W-:Y:S02]  /*10b0*/  @!P1 IMAD.IADD R6, R6, 0x1, -R3.reuse ;  /* 0x0000000106069824 */ /* 0x100fe400078e0a03 */
[----:B------:R-:W-:Y:S01]  /*10c0*/  @!P1 IMAD R3, R2, R12, R3 ;  /* 0x0000000c02039224 */ /* 0x000fe200078e0203 */
[----:B------:R-:W-:Y:S01]  /*10d0*/  IADD3 R2, PT, PT, -R15, RZ, RZ ;  /* 0x000000ff0f027210 */ /* 0x000fe20007ffe1ff */
[----:B------:R-:W-:Y:S02]  /*10e0*/  @!P1 IMAD R5, R6, R10, R15 ;  /* 0x0000000a06059224 */ /* 0x000fe400078e020f */
[----:B------:R-:W-:Y:S02]  /*10f0*/  @!P1 IMAD.MOV.U32 R15, RZ, RZ, R3 ;  /* 0x000000ffff0f9224 */ /* 0x000fe400078e0003 */
[----:B------:R-:W-:-:S02]  /*1100*/  IMAD R2, R9, R2, R18 ;  /* 0x0000000209027224 */ /* 0x000fc400078e0212 */
[----:B------:R-:W-:Y:S02]  /*1110*/  IMAD R14, R5, R4, R7 ;  /* 0x00000004050e7224 */ /* 0x000fe400078e0207 */
[----:B------:R-:W-:Y:S02]  /*1120*/  IMAD R18, R15, R9, R2 ;  /* 0x000000090f127224 */ /* 0x000fe400078e0202 */
.L_x_14:
[----:B------:R-:W1:Y:S01]  /*1130*/  LDCU UR4, c[0x0][0xb30] ;  /* 0x00016600ff0477ac */ /* 0x000e620008000800 */
[----:B------:R-:W2:Y:S08]  /*1140*/  S2UR UR45, SR_CgaCtaId ;  /* 0x00000000002d79c3 */ /* 0x000eb00000008800 */
[----:B------:R-:W3:Y:S01]  /*1150*/  LDC R40, c[0x0][0xb24] ;  /* 0x0002c900ff287b82 */ /* 0x000ee20000000800 */
[----:B-1----:R-:W-:-:S09]  /*1160*/  UISETP.NE.AND UP0, UPT, UR4, 0x1, UPT ;  /* 0x000000010400788c */ /* 0x002fd2000bf05270 */
[----:B--2---:R-:W-:Y:S05]  /*1170*/  BRA.U UP0, `(.L_x_15) ;  /* 0x0000000100407547 */ /* 0x004fea000b800000 */
[----:B------:R-:W1:Y:S08]  /*1180*/  LDC.64 R4, c[0x0][0xb10] ;  /* 0x0002c400ff047b82 */ /* 0x000e700000000a00 */
[----:B------:R-:W2:Y:S08]  /*1190*/  LDC.64 R2, c[0x0][0xb18] ;  /* 0x0002c600ff027b82 */ /* 0x000eb00000000a00 */
[----:B------:R-:W4:Y:S08]  /*11a0*/  LDC R6, c[0x0][0xb20] ;  /* 0x0002c800ff067b82 */ /* 0x000f300000000800 */
[----:B------:R-:W3:Y:S01]  /*11b0*/  LDC R7, c[0x0][0xb0c] ;  /* 0x0002c300ff077b82 */ /* 0x000ee20000000800 */
[----:B-1----:R-:W-:-:S05]  /*11c0*/  IMAD.HI.U32 R4, R18, R4, RZ ;  /* 0x0000000412047227 */ /* 0x002fca00078e00ff */
[----:B------:R-:W-:Y:S01]  /*11d0*/  SHF.R.U32.HI R4, RZ, R5, R4 ;  /* 0x00000005ff047219 */ /* 0x000fe20000011604 */
[----:B--2---:R-:W-:Y:S01]  /*11e0*/  IMAD.HI.U32 R3, R14, R3, RZ ;  /* 0x000000030e037227 */ /* 0x004fe200078e00ff */
[----:B------:R-:W-:-:S04]  /*11f0*/  ISETP.NE.AND P0, PT, R2, 0x1, PT ;  /* 0x000000010200780c */ /* 0x000fc80003f05270 */
[----:B----4-:R-:W-:-:S04]  /*1200*/  SHF.R.U32.HI R3, RZ, R6, R3 ;  /* 0x00000006ff037219 */ /* 0x010fc80000011603 */
[----:B------:R-:W-:Y:S02]  /*1210*/  SEL R3, R14, R3, !P0 ;  /* 0x000000030e037207 */ /* 0x000fe40004000000 */
[----:B---3--:R-:W-:-:S04]  /*1220*/  ISETP.NE.AND P1, PT, R7, 0x1, PT ;  /* 0x000000010700780c */ /* 0x008fc80003f25270 */
[----:B------:R-:W-:-:S05]  /*1230*/  SEL R4, R18, R4, !P1 ;  /* 0x0000000412047207 */ /* 0x000fca0004800000 */
[----:B------:R-:W-:Y:S02]  /*1240*/  IMAD.IADD R5, R3, 0x1, -R4 ;  /* 0x0000000103057824 */ /* 0x000fe400078e0a04 */
[----:B------:R-:W-:Y:S02]  /*1250*/  IMAD.IADD R3, R4, 0x1, -R3 ;  /* 0x0000000104037824 */ /* 0x000fe400078e0a03 */
[----:B------:R-:W-:Y:S02]  /*1260*/  IMAD R18, R5, R7, R18 ;  /* 0x0000000705127224 */ /* 0x000fe400078e0212 */
[----:B------:R-:W-:-:S07]  /*1270*/  IMAD R14, R3, R2, R14 ;  /* 0x00000002030e7224 */ /* 0x000fce00078e020e */
.L_x_15:
[----:B------:R-:W-:Y:S01]  /*1280*/  BAR.SYNC.DEFER_BLOCKING 0x0 ;  /* 0x0000000000007b1d */ /* 0x000fe20000010000 */
[----:B------:R-:W-:Y:S01]  /*1290*/  UISETP.NE.AND UP0, UPT, UR6, 0x2, UPT ;  /* 0x000000020600788c */ /* 0x000fe2000bf05270 */
[----:B------:R-:W-:Y:S02]  /*12a0*/  ISETP.NE.OR P0, PT, R0, 0x2, !P2 ;  /* 0x000000020000780c */ /* 0x000fe40005705670 */
[----:B------:R-:W-:-:S06]  /*12b0*/  LOP3.LUT R2, R102, 0x1f, RZ, 0xc0, !PT ;  /* 0x0000001f66027812 */ /* 0x000fcc00078ec0ff */
[----:B------:R-:W-:Y:S05]  /*12c0*/  BRA.U UP0, `(.L_x_16) ;  /* 0x00000019004c7547 */ /* 0x000fea000b800000 */
[----:B------:R-:W1:Y:S01]  /*12d0*/  LDCU UR6, c[0x0][0x388] ;  /* 0x00007100ff0677ac */ /* 0x000e620008000800 */
[----:B------:R-:W2:Y:S01]  /*12e0*/  LDC R10, c[0x0][0x370] ;  /* 0x0000dc00ff0a7b82 */ /* 0x000ea20000000800 */
[----:B------:R-:W-:Y:S01]  /*12f0*/  PLOP3.LUT P1, PT, PT, PT, UP1, 0x80, 0x8 ;  /* 0x000000000008781c */ /* 0x000fe20003f2f018 */
[----:B------:R-:W-:Y:S01]  /*1300*/  IMAD.MOV.U32 R13, RZ, RZ, RZ ;  /* 0x000000ffff0d7224 */ /* 0x000fe200078e00ff */
[----:B------:R-:W4:Y:S01]  /*1310*/  LDCU UR4, c[0x0][0x38c] ;  /* 0x00007180ff0477ac */ /* 0x000f220008000800 */
[----:B------:R-:W-:Y:S02]  /*1320*/  ISETP.EQ.OR P5, PT, R2, RZ, P0 ;  /* 0x000000ff0200720c */ /* 0x000fe400007a2670 */
[----:B------:R-:W-:Y:S01]  /*1330*/  PLOP3.LUT P1, PT, P1, PT, PT, 0x8, 0x80 ;  /* 0x000000000080781c */ /* 0x000fe20000f2e170 */
[----:B------:R-:W3:Y:S01]  /*1340*/  LDCU UR35, c[0x0][0x390] ;  /* 0x00007200ff2377ac */ /* 0x000ee20008000800 */
[----:B------:R-:W2:Y:S01]  /*1350*/  LDC R0, c[0x0][0x374] ;  /* 0x0000dd00ff007b82 */ /* 0x000ea20000000800 */
[----:B------:R-:W2:Y:S01]  /*1360*/  LDCU.64 UR36, c[0x0][0x348] ;  /* 0x00006900ff2477ac */ /* 0x000ea20008000a00 */
[----:B------:R-:W-:Y:S01]  /*1370*/  UMOV UR33, 0x1 ;  /* 0x0000000100217882 */ /* 0x000fe20000000000 */
[----:B------:R-:W-:Y:S01]  /*1380*/  UMOV UR32, URZ ;  /* 0x000000ff00207c82 */ /* 0x000fe20008000000 */
[----:B-1----:R-:W-:Y:S01]  /*1390*/  UIADD3 UR6, UPT, UPT, UR6, 0x3f, URZ ;  /* 0x0000003f06067890 */ /* 0x002fe2000fffe0ff */
[----:B------:R-:W-:Y:S01]  /*13a0*/  UMOV UR20, URZ ;  /* 0x000000ff00147c82 */ /* 0x000fe20008000000 */
[----:B------:R-:W-:-:S02]  /*13b0*/  UMOV UR31, URZ ;  /* 0x000000ff001f7c82 */ /* 0x000fc40008000000 */
[----:B------:R-:W-:-:S04]  /*13c0*/  USHF.R.S32.HI UR5, URZ, 0x1f, UR6 ;  /* 0x0000001fff057899 */ /* 0x000fc80008011406 */
[----:B------:R-:W-:-:S04]  /*13d0*/  ULEA.HI UR5, UR5, UR6, URZ, 0x6 ;  /* 0x0000000605057291 */ /* 0x000fc8000f8f30ff */
[----:B------:R-:W-:-:S04]  /*13e0*/  USHF.R.S32.HI UR5, URZ, 0x6, UR5 ;  /* 0x00000006ff057899 */ /* 0x000fc80008011405 */
[----:B----4-:R-:W-:-:S04]  /*13f0*/  UIMAD UR4, UR5, UR4, URZ ;  /* 0x00000004050472a4 */ /* 0x010fc8000f8e02ff */
[----:B---3--:R-:W-:-:S04]  /*1400*/  UIMAD UR35, UR4, UR35, URZ ;  /* 0x00000023042372a4 */ /* 0x008fc8000f8e02ff */
[----:B------:R-:W-:Y:S02]  /*1410*/  UISETP.NE.AND UP2, UPT, UR35, URZ, UPT ;  /* 0x000000ff2300728c */ /* 0x000fe4000bf45270 */
[----:B------:R-:W-:-:S04]  /*1420*/  UISETP.LT.U32.AND UP0, UPT, UR35, 0x8, UPT ;  /* 0x000000082300788c */ /* 0x000fc8000bf01070 */
[----:B------:R-:W-:-:S04]  /*1430*/  USEL UR34, UR35, 0x8, UP0 ;  /* 0x0000000823227887 */ /* 0x000fc80008000000 */
[----:B------:R-:W-:Y:S02]  /*1440*/  UIADD3 UR23, UPT, UPT, UR34, -0x1, URZ ;  /* 0xffffffff22177890 */ /* 0x000fe4000fffe0ff */
[----:B------:R-:W-:Y:S02]  /*1450*/  @!UP2 UIADD3 UR23, UPT, UPT, UR34, URZ, URZ ;  /* 0x000000ff2217a290 */ /* 0x000fe4000fffe0ff */
[----:B------:R-:W-:Y:S02]  /*1460*/  UIADD3 UR34, UPT, UPT, UR35, -UR34, URZ ;  /* 0x8000002223227290 */ /* 0x000fe4000fffe0ff */
[----:B--2---:R-:W-:-:S12]  /*1470*/  UIADD3 UR23, UPT, UPT, UR23, 0x1, URZ ;  /* 0x0000000117177890 */ /* 0x004fd8000fffe0ff */
.L_x_32:
[----:B------:R-:W1:Y:S01]  /*1480*/  S2UR UR22, SR_CgaCtaId ;  /* 0x00000000001679c3 */ /* 0x000e620000008800 */
[----:B------:R-:W-:Y:S01]  /*1490*/  UMOV UR4, 0x400 ;  /* 0x0000040000047882 */ /* 0x000fe20000000000 */
[----:B------:R-:W-:Y:S01]  /*14a0*/  IMAD.U32 R2, RZ, RZ, UR33 ;  /* 0x00000021ff027e24 */ /* 0x000fe2000f8e00ff */
[----:B------:R-:W-:Y:S01]  /*14b0*/  UISETP.NE.AND UP0, UPT, UR35, URZ, UPT ;  /* 0x000000ff2300728c */ /* 0x000fe2000bf05270 */
[----:B------:R-:W-:Y:S01]  /*14c0*/  R2UR UR27, R14 ;  /* 0x000000000e1b72ca */ /* 0x000fe200000e0000 */
[----:B------:R-:W-:Y:S01]  /*14d0*/  IMAD.SHL.U32 R18, R18, 0x80, RZ ;  /* 0x0000008012127824 */ /* 0x000fe200078e00ff */
[----:B------:R-:W-:Y:S01]  /*14e0*/  UMOV UR30, URZ ;  /* 0x000000ff001e7c82 */ /* 0x000fe20008000000 */
[----:B------:R-:W-:Y:S01]  /*14f0*/  SHF.L.U32 R2, R2, 0x1f, RZ ;  /* 0x0000001f02027819 */ /* 0x000fe200000006ff */
[----:B------:R-:W-:Y:S01]  /*1500*/  UMOV UR29, URZ ;  /* 0x000000ff001d7c82 */ /* 0x000fe20008000000 */
[----:B------:R-:W-:-:S08]  /*1510*/  UMOV UR28, URZ ;  /* 0x000000ff001c7c82 */ /* 0x000fd00008000000 */
[----:B------:R-:W-:Y:S02]  /*1520*/  USHF.L.U32 UR27, UR27, 0x6, URZ ;  /* 0x000000061b1b7899 */ /* 0x000fe400080006ff */
[----:B-1----:R-:W-:-:S04]  /*1530*/  ULEA UR22, UR22, UR4, 0x18 ;  /* 0x0000000416167291 */ /* 0x002fc8000f8ec0ff */
[----:B------:R-:W-:-:S09]  /*1540*/  ULEA UR4, UR32, UR22, 0x3 ;  /* 0x0000001620047291 */ /* 0x000fd2000f8e18ff */
[----:B----4-:R1:W2:Y:S01]  /*1550*/  SYNCS.PHASECHK.TRANS64.TRYWAIT P3, [UR4+0x40], R2 ;  /* 0x00004002ff0075a7 */ /* 0x0102a20008061104 */
[----:B---3--:R-:W-:Y:S05]  /*1560*/  BRA.U !UP0, `(.L_x_17) ;  /* 0x00000005086c7547 */ /* 0x008fea000b800000 */
[----:B------:R-:W3:Y:S01]  /*1570*/  LDC.64 R8, c[0x0][0x480] ;  /* 0x00012000ff087b82 */ /* 0x000ee20000000a00 */
[----:B------:R-:W4:Y:S01]  /*1580*/  LDCU UR16, c[0x0][0x390] ;  /* 0x00007200ff1077ac */ /* 0x000f220008000800 */
[----:B------:R-:W2:Y:S06]  /*1590*/  LDCU UR17, c[0x0][0x38c] ;  /* 0x00007180ff1177ac */ /* 0x000eac0008000800 */
[----:B------:R-:W4:Y:S01]  /*15a0*/  LDC.64 R6, c[0x0][0x488] ;  /* 0x00012200ff067b82 */ /* 0x000f220000000a00 */
[----:B------:R-:W2:Y:S01]  /*15b0*/  LDCU.64 UR14, c[0x0][0x4b8] ;  /* 0x00009700ff0e77ac */ /* 0x000ea20008000a00 */
[----:B------:R-:W-:Y:S01]  /*15c0*/  UIADD3 UR31, UPT, UPT, UR23, UR20, URZ ;  /* 0x00000014171f7290 */ /* 0x000fe2000fffe0ff */
[----:B------:R-:W-:-:S05]  /*15d0*/  UMOV UR30, URZ ;  /* 0x000000ff001e7c82 */ /* 0x000fca0008000000 */
[----:B-1----:R-:W1:Y:S01]  /*15e0*/  LDC.64 R2, c[0x0][0x490] ;  /* 0x00012400ff027b82 */ /* 0x002e620000000a00 */
[----:B------:R-:W-:Y:S01]  /*15f0*/  UMOV UR18, UR32 ;  /* 0x0000002000127c82 */ /* 0x000fe20008000000 */
[----:B------:R-:W-:Y:S01]  /*1600*/  UMOV UR28, URZ ;  /* 0x000000ff001c7c82 */ /* 0x000fe20008000000 */
[----:B------:R-:W-:Y:S01]  /*1610*/  UMOV UR29, URZ ;  /* 0x000000ff001d7c82 */ /* 0x000fe20008000000 */
[----:B---3--:R-:W-:Y:S01]  /*1620*/  IMAD.HI.U32 R9, R18, R9, RZ ;  /* 0x0000000912097227 */ /* 0x008fe200078e00ff */
[----:B------:R-:W-:-:S03]  /*1630*/  ISETP.NE.AND P2, PT, R8, 0x1, PT ;  /* 0x000000010800780c */ /* 0x000fc60003f45270 */
[----:B------:R-:W3:Y:S01]  /*1640*/  LDC.64 R4, c[0x0][0x4b0] ;  /* 0x00012c00ff047b82 */ /* 0x000ee20000000a00 */
[----:B----4-:R-:W-:-:S04]  /*1650*/  SHF.R.U32.HI R6, RZ, R6, R9 ;  /* 0x00000006ff067219 */ /* 0x010fc80000011609 */
[----:B------:R-:W-:Y:S02]  /*1660*/  SEL R6, R18, R6, !P2 ;  /* 0x0000000612067207 */ /* 0x000fe40005000000 */
[----:B------:R-:W-:Y:S02]  /*1670*/  ISETP.NE.AND P2, PT, R7, 0x1, PT ;  /* 0x000000010700780c */ /* 0x000fe40003f45270 */
[C---:B------:R-:W-:Y:S01]  /*1680*/  R2UR UR4, R6.reuse ;  /* 0x00000000060472ca */ /* 0x040fe200000e0000 */
[----:B-1----:R-:W-:-:S04]  /*1690*/  IMAD.HI.U32 R2, R6, R2, RZ ;  /* 0x0000000206027227 */ /* 0x002fc800078e00ff */
[----:B------:R-:W-:Y:S01]  /*16a0*/  IMAD.MOV R14, RZ, RZ, -R6 ;  /* 0x000000ffff0e7224 */ /* 0x000fe200078e0a06 */
[----:B------:R-:W-:-:S03]  /*16b0*/  SHF.R.U32.HI R2, RZ, R3, R2 ;  /* 0x00000003ff027219 */ /* 0x000fc60000011602 */
[----:B------:R-:W-:Y:S01]  /*16c0*/  IMAD R14, R8, R14, R18 ;  /* 0x0000000e080e7224 */ /* 0x000fe200078e0212 */
[----:B------:R-:W-:Y:S01]  /*16d0*/  R2UR UR13, R2 ;  /* 0x00000000020d72ca */ /* 0x000fe200000e0000 */
[----:B------:R-:W-:Y:S01]  /*16e0*/  VOTEU.ANY UP0, P2 ;  /* 0x0000000000ff7886 */ /* 0x000fe20001000100 */
[----:B------:R-:W1:Y:S01]  /*16f0*/  LDC.64 R2, c[0x0][0x4d0] ;  /* 0x00013400ff027b82 */ /* 0x000e620000000a00 */
[----:B---3--:R-:W-:Y:S02]  /*1700*/  R2UR UR8, R4 ;  /* 0x00000000040872ca */ /* 0x008fe400000e0000 */
[----:B------:R-:W-:Y:S02]  /*1710*/  R2UR UR9, R14 ;  /* 0x000000000e0972ca */ /* 0x000fe400000e0000 */
[----:B------:R-:W-:-:S06]  /*1720*/  R2UR UR6, R5 ;  /* 0x00000000050672ca */ /* 0x000fcc00000e0000 */
[----:B------:R-:W-:Y:S01]  /*1730*/  USEL UR13, UR4, UR13, !UP0 ;  /* 0x0000000d040d7287 */ /* 0x000fe2000c000000 */
[----:B------:R-:W3:Y:S05]  /*1740*/  LDCU.64 UR4, c[0x0][0x4d8] ;  /* 0x00009b00ff0477ac */ /* 0x000eea0008000a00 */
[----:B------:R-:W-:-:S04]  /*1750*/  IMAD R9, RZ, RZ, -UR13 ;  /* 0x8000000dff097e24 */ /* 0x000fc8000f8e02ff */
[----:B------:R-:W-:Y:S01]  /*1760*/  IMAD R9, R7, R9, R6 ;  /* 0x0000000907097224 */ /* 0x000fe200078e0206 */
[----:B-1----:R-:W-:-:S04]  /*1770*/  R2UR UR11, R2 ;  /* 0x00000000020b72ca */ /* 0x002fc800000e0000 */
[----:B------:R-:W-:Y:S02]  /*1780*/  R2UR UR7, R9 ;  /* 0x00000000090772ca */ /* 0x000fe400000e0000 */
[----:B------:R-:W-:-:S07]  /*1790*/  R2UR UR12, R3 ;  /* 0x00000000030c72ca */ /* 0x000fce00000e0000 */
[----:B------:R-:W-:-:S06]  /*17a0*/  UIMAD UR11, UR9, UR8, UR11 ;  /* 0x00000008090b72a4 */ /* 0x000fcc000f8e020b */
[----:B--23--:R-:W-:-:S12]  /*17b0*/  UIMAD UR12, UR7, UR6, UR12 ;  /* 0x00000006070c72a4 */ /* 0x00cfd8000f8e020c */
.L_x_22:
[----:B--2---:R-:W-:Y:S01]  /*17c0*/  @!P0 MOV R3, 0x6000 ;  /* 0x0000600000038802 */ /* 0x004fe20000000f00 */
[----:B------:R-:W-:Y:S01]  /*17d0*/  ULEA UR9, UR18, UR22, 0x3 ;  /* 0x0000001612097291 */ /* 0x000fe2000f8e18ff */
[----:B----4-:R-:W-:Y:S11]  /*17e0*/  @P3 BRA `(.L_x_18) ;  /* 0x0000000000103947 */ /* 0x010ff60003800000 */
[----:B------:R-:W-:Y:S04]  /*17f0*/  MOV R4, UR33 ;  /* 0x0000002100047c02 */ /* 0x000fe80008000f00 */
[----:B------:R-:W-:Y:S04]  /*1800*/  SHF.L.U32 R4, R4, 0x1f, RZ ;  /* 0x0000001f04047819 */ /* 0x000fe800000006ff */
[----:B------:R-:W1:Y:S02]  /*1810*/  SYNCS.PHASECHK.TRANS64.TRYWAIT P2, [UR9+0x40], R4 ;  /* 0x00004004ff0075a7 */ /* 0x000e640008041109 */
[----:B-1----:R-:W-:Y:S05]  /*1820*/  @!P2 BRA `(.L_x_19) ;  /* 0x000000600068a947 */ /* 0x002fea0003800000 */
.L_x_18:
[----:B------:R2:W-:Y:S01]  /*1830*/  @!P0 SYNCS.ARRIVE.TRANS64 RZ, [UR9], R3 ;  /* 0x00000003ffff89a7 */ /* 0x0005e20008000009 */
[----:B------:R-:W-:Y:S04]  /*1840*/  BSSY.RECONVERGENT B0, `(.L_x_20) ;  /* 0x0000003000007945 */ /* 0x000fe80003800200 */
[----:B------:R-:W-:Y:S05]  /*1850*/  @P5 BRA `(.L_x_21) ;  /* 0x0000000000045947 */ /* 0x000fea0003800000 */
[----:B------:R-:W-:Y:S05]  /*1860*/  BPT.TRAP 0x1 ;  /* 0x000000040000795c */ /* 0x000fea0000300000 */
.L_x_21:
[----:B------:R-:W-:Y:S05]  /*1870*/  BSYNC.RECONVERGENT B0 ;  /* 0x0000000000007941 */ /* 0x000fea0003800200 */
.L_x_20:
[----:B------:R-:W-:Y:S02]  /*1880*/  UIADD3 UR32, UPT, UPT, UR18, 0x1, URZ ;  /* 0x0000000112207890 */ /* 0x000fe4000fffe0ff */
[----:B------:R-:W-:Y:S02]  /*1890*/  UIMAD UR7, UR28, UR14, UR4 ;  /* 0x0000000e1c0772a4 */ /* 0x000fe4000f8e0204 */
[----:B------:R-:W-:Y:S02]  /*18a0*/  UISETP.NE.AND UP0, UPT, UR32, 0x8, UPT ;  /* 0x000000082000788c */ /* 0x000fe4000bf05270 */
[----:B------:R-:W-:Y:S02]  /*18b0*/  UIMAD UR6, UR29, UR15, UR5 ;  /* 0x0000000f1d0672a4 */ /* 0x000fe4000f8e0205 */
[----:B------:R-:W-:Y:S02]  /*18c0*/  USEL UR8, URZ, 0x1, UP0 ;  /* 0x00000001ff087887 */ /* 0x000fe40008000000 */
[----:B------:R-:W-:Y:S02]  /*18d0*/  USEL UR32, UR32, URZ, UP0 ;  /* 0x000000ff20207287 */ /* 0x000fe40008000000 */
[----:B------:R-:W-:Y:S02]  /*18e0*/  ULOP3.LUT UR33, UR33, UR8, URZ, 0x3c, !UPT ;  /* 0x0000000821217292 */ /* 0x000fe4000f8e3cff */
[----:B------:R-:W-:Y:S02]  /*18f0*/  ULEA UR8, UR32, UR22, 0x3 ;  /* 0x0000001620087291 */ /* 0x000fe4000f8e18ff */
[----:B------:R-:W-:Y:S02]  /*1900*/  ULEA UR21, UR18, UR22, 0xd ;  /* 0x0000001612157291 */ /* 0x000fe4000f8e68ff */
[----:B------:R-:W-:Y:S01]  /*1910*/  UIADD3 UR44, UP1, UPT, UR36, 0x80, URZ ;  /* 0x00000080242c7890 */ /* 0x000fe2000ff3e0ff */
[----:B-1----:R-:W-:Y:S01]  /*1920*/  MOV R2, UR33 ;  /* 0x0000002100027c02 */ /* 0x002fe20008000f00 */
[----:B------:R-:W-:Y:S02]  /*1930*/  UPRMT UR42, UR7, 0x40, UR6 ;  /* 0x00000040072a7896 */ /* 0x000fe40008000006 */
[----:B------:R-:W-:Y:S01]  /*1940*/  UIADD3 UR24, UPT, UPT, UR21, 0x26400, URZ ;  /* 0x0002640015187890 */ /* 0x000fe2000fffe0ff */
[----:B------:R-:W-:Y:S01]  /*1950*/  SHF.L.U32 R2, R2, 0x1f, RZ ;  /* 0x0000001f02027819 */ /* 0x000fe200000006ff */
[----:B------:R-:W-:Y:S02]  /*1960*/  USHF.L.U32 UR10, UR30, 0x6, URZ ;  /* 0x000000061e0a7899 */ /* 0x000fe400080006ff */
[----:B------:R-:W-:Y:S01]  /*1970*/  UIADD3.X UR45, UPT, UPT, URZ, UR37, URZ, UP1, !UPT ;  /* 0x00000025ff2d7290 */ /* 0x000fe20008ffe4ff */
[----:B------:R3:W4:Y:S01]  /*1980*/  SYNCS.PHASECHK.TRANS64.TRYWAIT P3, [UR8+0x40], R2 ;  /* 0x00004002ff0075a7 */ /* 0x0007220008061108 */
[----:B------:R-:W-:Y:S02]  /*1990*/  ULEA UR8, UR18, UR22, 0xe ;  /* 0x0000001612087291 */ /* 0x000fe4000f8e70ff */
[----:B------:R-:W-:Y:S02]  /*19a0*/  UPRMT UR21, UR42, 0x5410, URZ ;  /* 0x000054102a157896 */ /* 0x000fe400080000ff */
[----:B------:R-:W-:Y:S02]  /*19b0*/  UIADD3 UR8, UPT, UPT, UR8, 0x6400, URZ ;  /* 0x0000640008087890 */ /* 0x000fe4000fffe0ff */
[----:B------:R-:W-:Y:S02]  /*19c0*/  UIADD3 UR40, UP0, UPT, UR36, 0x180, URZ ;  /* 0x0000018024287890 */ /* 0x000fe4000ff1e0ff */
[----:B------:R-:W-:Y:S02]  /*19d0*/  UIADD3 UR19, UPT, UPT, UR28, 0x1, URZ ;  /* 0x000000011c137890 */ /* 0x000fe4000fffe0ff */
[----:B------:R-:W-:Y:S02]  /*19e0*/  UIADD3.X UR41, UPT, UPT, URZ, UR37, URZ, UP0, !UPT ;  /* 0x00000025ff297290 */ /* 0x000fe400087fe4ff */
[----:B------:R-:W-:Y:S01]  /*19f0*/  UISETP.NE.AND UP2, UPT, UR19, UR17, UPT ;  /* 0x000000111300728c */ /* 0x000fe2000bf45270 */
[----:B------:R-:W-:Y:S01]  /*1a00*/  UTMALDG.4D.IM2COL [UR8], [UR44], UR21 ;  /* 0x000000082c0073b4 */ /* 0x000fe20008058015 */
[----:B------:R-:W-:Y:S02]  /*1a10*/  UIADD3 UR18, UPT, UPT, UR29, 0x1, URZ ;  /* 0x000000011d127890 */ /* 0x000fe4000fffe0ff */
[----:B------:R-:W-:Y:S02]  /*1a20*/  UIADD3 UR20, UPT, UPT, UR20, 0x1, URZ ;  /* 0x0000000114147890 */ /* 0x000fe4000fffe0ff */
[----:B------:R-:W-:Y:S01]  /*1a30*/  UIADD3 UR42, UPT, UPT, UR30, 0x1, URZ ;  /* 0x000000011e2a7890 */ /* 0x000fe2000fffe0ff */
[----:B------:R-:W-:Y:S01]  /*1a40*/  UMOV UR38, 0x0 ;  /* 0x0000000000267882 */ /* 0x000fe20000000000 */
[----:B------:R-:W-:Y:S01]  /*1a50*/  UMOV UR39, 0x10000000 ;  /* 0x1000000000277882 */ /* 0x000fe20000000000 */
[----:B------:R-:W-:Y:S02]  /*1a60*/  UMOV UR25, UR9 ;  /* 0x0000000900197c82 */ /* 0x000fe40008000000 */
[----:B------:R-:W-:Y:S01]  /*1a70*/  @UP2 UIADD3 UR18, UPT, UPT, UR29, URZ, URZ ;  /* 0x000000ff1d122290 */ /* 0x000fe2000fffe0ff */
[----:B------:R-:W-:Y:S03]  /*1a80*/  UMOV UR26, UR10 ;  /* 0x0000000a001a7c82 */ /* 0x000fe60008000000 */
[----:B------:R-:W-:Y:S01]  /*1a90*/  UISETP.NE.AND UP0, UPT, UR18, UR16, UPT ;  /* 0x000000101200728c */ /* 0x000fe2000bf05270 */
[----:B------:R1:W-:Y:S10]  /*1aa0*/  UTMALDG.4D [UR24], [UR40], desc[UR38] ;  /* 0x00002618280075b4 */ /* 0x0003f40008019000 */
[----:B------:R-:W-:Y:S07]  /*1ab0*/  @UP0 UIADD3 UR42, UPT, UPT, UR30, URZ, URZ ;  /* 0x000000ff1e2a0290 */ /* 0x000fee000fffe0ff */
[----:B------:R-:W-:Y:S01]  /*1ac0*/  UMOV UR30, UR42 ;  /* 0x0000002a001e7c82 */ /* 0x000fe20008000000 */
[----:B-1----:R-:W-:Y:S02]  /*1ad0*/  USEL UR29, UR18, URZ, UP0 ;  /* 0x000000ff121d7287 */ /* 0x002fe40008000000 */
[----:B------:R-:W-:Y:S02]  /*1ae0*/  UISETP.NE.AND UP0, UPT, UR20, UR31, UPT ;  /* 0x0000001f1400728c */ /* 0x000fe4000bf05270 */
[----:B------:R-:W-:Y:S01]  /*1af0*/  USEL UR28, UR19, URZ, UP2 ;  /* 0x000000ff131c7287 */ /* 0x000fe20009000000 */
[----:B------:R-:W-:Y:S06]  /*1b00*/  UMOV UR18, UR32 ;  /* 0x0000002000127c82 */ /* 0x000fec0008000000 */
[----:B---3--:R-:W-:Y:S05]  /*1b10*/  BRA.U UP0, `(.L_x_22) ;  /* 0xfffffffd00287547 */ /* 0x008fea000b83ffff */
.L_x_17:
[----:B------:R-:W-:Y:S01]  /*1b20*/  ULEA UR4, UR32, UR22, 0x3 ;  /* 0x0000001620047291 */ /* 0x000fe2000f8e18ff */
[----:B-1----:R-:W-:Y:S01]  /*1b30*/  MOV R2, UR33 ;  /* 0x0000002100027c02 */ /* 0x002fe20008000f00 */
[----:B------:R-:W-:Y:S01]  /*1b40*/  @!P1 SYNCS.ARRIVE.TRANS64.A1T0 RZ, [UR22+0xb8], RZ ;  /* 0x0000b8ffffff99a7 */ /* 0x000fe20008100016 */
[----:B------:R-:W-:Y:S02]  /*1b50*/  UISETP.GE.AND UP0, UPT, UR34, 0x1, UPT ;  /* 0x000000012200788c */ /* 0x000fe4000bf06270 */
[----:B------:R-:W-:-:S04]  /*1b60*/  SHF.L.U32 R2, R2, 0x1f, RZ ;  /* 0x0000001f02027819 */ /* 0x000fc800000006ff */
[----:B------:R1:W3:Y:S03]  /*1b70*/  SYNCS.PHASECHK.TRANS64.TRYWAIT P2, [UR4+0x40], R2 ;  /* 0x00004002ff0075a7 */ /* 0x0002e60008041104 */
[----:B------:R-:W-:Y:S05]  /*1b80*/  BRA.U !UP0, `(.L_x_23) ;  /* 0x0000000508747547 */ /* 0x000fea000b800000 */
[----:B------:R-:W4:Y:S01]  /*1b90*/  LDC.64 R8, c[0x0][0x480] ;  /* 0x00012000ff087b82 */ /* 0x000f220000000a00 */
[----:B------:R-:W3:Y:S01]  /*1ba0*/  LDCU UR25, c[0x0][0x390] ;  /* 0x00007200ff1977ac */ /* 0x000ee20008000800 */
[----:B------:R-:W3:Y:S06]  /*1bb0*/  LDCU UR26, c[0x0][0x38c] ;  /* 0x00007180ff1a77ac */ /* 0x000eec0008000800 */
[----:B------:R-:W4:Y:S01]  /*1bc0*/  LDC.64 R6, c[0x0][0x488] ;  /* 0x00012200ff067b82 */ /* 0x000f220000000a00 */
[----:B------:R-:W3:Y:S01]  /*1bd0*/  LDCU.64 UR14, c[0x0][0x4b8] ;  /* 0x00009700ff0e77ac */ /* 0x000ee20008000a00 */
[----:B------:R-:W-:Y:S01]  /*1be0*/  UIADD3 UR31, UPT, UPT, UR34, UR31, URZ ;  /* 0x0000001f221f7290 */ /* 0x000fe2000fffe0ff */
[----:B------:R-:W-:-:S05]  /*1bf0*/  UMOV UR40, UR34 ;  /* 0x0000002200287c82 */ /* 0x000fca0008000000 */
[----:B-12---:R-:W1:Y:S01]  /*1c00*/  LDC.64 R2, c[0x0][0x490] ;  /* 0x00012400ff027b82 */ /* 0x006e620000000a00 */
[----:B------:R-:W-:Y:S01]  /*1c10*/  UMOV UR38, UR32 ;  /* 0x0000002000267c82 */ /* 0x000fe20008000000 */
[----:B----4-:R-:W-:Y:S01]  /*1c20*/  IMAD.HI.U32 R9, R18, R9, RZ ;  /* 0x0000000912097227 */ /* 0x010fe200078e00ff */
[----:B------:R-:W-:-:S05]  /*1c30*/  ISETP.NE.AND P1, PT, R8, 0x1, PT ;  /* 0x000000010800780c */ /* 0x000fca0003f25270 */
[----:B------:R-:W2:Y:S01]  /*1c40*/  LDC.64 R4, c[0x0][0x4b0] ;  /* 0x00012c00ff047b82 */ /* 0x000ea20000000a00 */
[----:B------:R-:W-:-:S04]  /*1c50*/  SHF.R.U32.HI R6, RZ, R6, R9 ;  /* 0x00000006ff067219 */ /* 0x000fc80000011609 */
        /* <DEDUP_REMOVED lines=10> */
[----:B--2---:R-:W-:Y:S02]  /*1d00*/  R2UR UR8, R4 ;  /* 0x00000000040872ca */ /* 0x004fe400000e0000 */
[----:B------:R-:W-:Y:S02]  /*1d10*/  R2UR UR9, R9 ;  /* 0x00000000090972ca */ /* 0x000fe400000e0000 */
[----:B------:R-:W-:-:S06]  /*1d20*/  R2UR UR6, R5 ;  /* 0x00000000050672ca */ /* 0x000fcc00000e0000 */
[----:B------:R-:W-:Y:S01]  /*1d30*/  USEL UR13, UR4, UR13, !UP0 ;  /* 0x0000000d040d7287 */ /* 0x000fe2000c000000 */
[----:B------:R-:W2:Y:S05]  /*1d40*/  LDCU.64 UR4, c[0x0][0x4d8] ;  /* 0x00009b00ff0477ac */ /* 0x000eaa0008000a00 */
[----:B------:R-:W-:-:S04]  /*1d50*/  IMAD R14, RZ, RZ, -UR13 ;  /* 0x8000000dff0e7e24 */ /* 0x000fc8000f8e02ff */
[----:B------:R-:W-:Y:S01]  /*1d60*/  IMAD R14, R7, R14, R6 ;  /* 0x0000000e070e7224 */ /* 0x000fe200078e0206 */
[----:B-1----:R-:W-:-:S04]  /*1d70*/  R2UR UR11, R2 ;  /* 0x00000000020b72ca */ /* 0x002fc800000e0000 */
[----:B------:R-:W-:Y:S02]  /*1d80*/  R2UR UR7, R14 ;  /* 0x000000000e0772ca */ /* 0x000fe400000e0000 */
[----:B------:R-:W-:-:S07]  /*1d90*/  R2UR UR12, R3 ;  /* 0x00000000030c72ca */ /* 0x000fce00000e0000 */
[----:B------:R-:W-:-:S06]  /*1da0*/  UIMAD UR11, UR9, UR8, UR11 ;  /* 0x00000008090b72a4 */ /* 0x000fcc000f8e020b */
[----:B--23--:R-:W-:-:S12]  /*1db0*/  UIMAD UR12, UR7, UR6, UR12 ;  /* 0x00000006070c72a4 */ /* 0x00cfd8000f8e020c */
.L_x_28:
[----:B--2---:R-:W-:Y:S01]  /*1dc0*/  @!P0 MOV R3, 0x6000 ;  /* 0x0000600000038802 */ /* 0x004fe20000000f00 */
[----:B------:R-:W-:Y:S01]  /*1dd0*/  ULEA UR9, UR38, UR22, 0x3 ;  /* 0x0000001626097291 */ /* 0x000fe2000f8e18ff */
[----:B---3--:R-:W-:Y:S11]  /*1de0*/  @P2 BRA `(.L_x_24) ;  /* 0x0000000000102947 */ /* 0x008ff60003800000 */
[----:B------:R-:W-:Y:S04]  /*1df0*/  MOV R4, UR33 ;  /* 0x0000002100047c02 */ /* 0x000fe80008000f00 */
[----:B------:R-:W-:Y:S04]  /*1e00*/  SHF.L.U32 R4, R4, 0x1f, RZ ;  /* 0x0000001f04047819 */ /* 0x000fe800000006ff */
[----:B------:R-:W1:Y:S02]  /*1e10*/  SYNCS.PHASECHK.TRANS64.TRYWAIT P1, [UR9+0x40], R4 ;  /* 0x00004004ff0075a7 */ /* 0x000e640008021109 */
[----:B-1----:R-:W-:Y:S05]  /*1e20*/  @!P1 BRA `(.L_x_25) ;  /* 0x0000005c00009947 */ /* 0x002fea0003800000 */
.L_x_24:
[----:B------:R2:W-:Y:S01]  /*1e30*/  @!P0 SYNCS.ARRIVE.TRANS64 RZ, [UR9], R3 ;  /* 0x00000003ffff89a7 */ /* 0x0005e20008000009 */
[----:B------:R-:W-:Y:S04]  /*1e40*/  BSSY.RECONVERGENT B0, `(.L_x_26) ;  /* 0x0000003000007945 */ /* 0x000fe80003800200 */
[----:B------:R-:W-:Y:S05]  /*1e50*/  @P5 BRA `(.L_x_27) ;  /* 0x0000000000045947 */ /* 0x000fea0003800000 */
[----:B------:R-:W-:Y:S05]  /*1e60*/  BPT.TRAP 0x1 ;  /* 0x000000040000795c */ /* 0x000fea0000300000 */
.L_x_27:
[----:B------:R-:W-:Y:S05]  /*1e70*/  BSYNC.RECONVERGENT B0 ;  /* 0x0000000000007941 */ /* 0x000fea0003800200 */
.L_x_26:
        /* <DEDUP_REMOVED lines=8> */
[----:B------:R-:W-:Y:S02]  /*1f00*/  UIADD3 UR39, UPT, UPT, UR28, 0x1, URZ ;  /* 0x000000011c277890 */ /* 0x000fe4000fffe0ff */
[----:B------:R-:W-:Y:S01]  /*1f10*/  UIADD3 UR46, UP1, UPT, UR36, 0x80, URZ ;  /* 0x00000080242e7890 */ /* 0x000fe2000ff3e0ff */
[----:B-1----:R-:W-:Y:S01]  /*1f20*/  MOV R2, UR33 ;  /* 0x0000002100027c02 */ /* 0x002fe20008000f00 */
[----:B------:R-:W-:Y:S02]  /*1f30*/  UPRMT UR41, UR6, 0x40, UR7 ;  /* 0x0000004006297896 */ /* 0x000fe40008000007 */
[----:B------:R-:W-:Y:S01]  /*1f40*/  UISETP.NE.AND UP2, UPT, UR39, UR26, UPT ;  /* 0x0000001a2700728c */ /* 0x000fe2000bf45270 */
[----:B------:R-:W-:Y:S01]  /*1f50*/  SHF.L.U32 R2, R2, 0x1f, RZ ;  /* 0x0000001f02027819 */ /* 0x000fe200000006ff */
[----:B------:R-:W-:Y:S02]  /*1f60*/  USHF.L.U32 UR10, UR30, 0x6, URZ ;  /* 0x000000061e0a7899 */ /* 0x000fe400080006ff */
[----:B------:R-:W-:Y:S01]  /*1f70*/  UIADD3.X UR47, UPT, UPT, URZ, UR37, URZ, UP1, !UPT ;  /* 0x00000025ff2f7290 */ /* 0x000fe20008ffe4ff */
[----:B------:R1:W3:Y:S01]  /*1f80*/  SYNCS.PHASECHK.TRANS64.TRYWAIT P2, [UR8+0x40], R2 ;  /* 0x00004002ff0075a7 */ /* 0x0002e20008041108 */
[----:B------:R-:W-:Y:S02]  /*1f90*/  ULEA UR8, UR38, UR22, 0xe ;  /* 0x0000001626087291 */ /* 0x000fe4000f8e70ff */
[----:B------:R-:W-:Y:S02]  /*1fa0*/  UPRMT UR48, UR41, 0x5410, URZ ;  /* 0x0000541029307896 */ /* 0x000fe400080000ff */
[----:B------:R-:W-:Y:S02]  /*1fb0*/  UIADD3 UR8, UPT, UPT, UR8, 0x6400, URZ ;  /* 0x0000640008087890 */ /* 0x000fe4000fffe0ff */
[----:B------:R-:W-:Y:S02]  /*1fc0*/  UIADD3 UR44, UP0, UPT, UR36, 0x180, URZ ;  /* 0x00000180242c7890 */ /* 0x000fe4000ff1e0ff */
[----:B------:R-:W-:Y:S02]  /*1fd0*/  ULEA UR16, UR38, UR22, 0xd ;  /* 0x0000001626107291 */ /* 0x000fe4000f8e68ff */
[----:B------:R-:W-:Y:S02]  /*1fe0*/  UIADD3.X UR45, UPT, UPT, URZ, UR37, URZ, UP0, !UPT ;  /* 0x00000025ff2d7290 */ /* 0x000fe400087fe4ff */
[----:B------:R-:W-:Y:S01]  /*1ff0*/  UIADD3 UR16, UPT, UPT, UR16, 0x26400, URZ ;  /* 0x0002640010107890 */ /* 0x000fe2000fffe0ff */
[----:B------:R1:W-:Y:S01]  /*2000*/  UTMALDG.4D.IM2COL [UR8], [UR46], UR48 ;  /* 0x000000082e0073b4 */ /* 0x0003e20008058030 */
[----:B------:R-:W-:Y:S02]  /*2010*/  UIADD3 UR38, UPT, UPT, UR29, 0x1, URZ ;  /* 0x000000011d267890 */ /* 0x000fe4000fffe0ff */
[----:B------:R-:W-:Y:S02]  /*2020*/  @UP2 UIADD3 UR38, UPT, UPT, UR29, URZ, URZ ;  /* 0x000000ff1d262290 */ /* 0x000fe4000fffe0ff */
[----:B------:R-:W-:Y:S02]  /*2030*/  UIADD3 UR41, UPT, UPT, UR30, 0x1, URZ ;  /* 0x000000011e297890 */ /* 0x000fe4000fffe0ff */
[----:B------:R-:W-:Y:S02]  /*2040*/  UISETP.NE.AND UP0, UPT, UR38, UR25, UPT ;  /* 0x000000192600728c */ /* 0x000fe4000bf05270 */
[----:B------:R-:W-:Y:S01]  /*2050*/  UIADD3 UR49, UPT, UPT, UR40, -0x1, URZ ;  /* 0xffffffff28317890 */ /* 0x000fe2000fffe0ff */
[----:B------:R-:W-:Y:S01]  /*2060*/  UMOV UR42, 0x0 ;  /* 0x00000000002a7882 */ /* 0x000fe20000000000 */
[----:B------:R-:W-:Y:S01]  /*2070*/  UMOV UR43, 0x10000000 ;  /* 0x10000000002b7882 */ /* 0x000fe20000000000 */
[----:B------:R-:W-:Y:S01]  /*2080*/  UMOV UR19, UR27 ;  /* 0x0000001b00137c82 */ /* 0x000fe20008000000 */
[----:B------:R-:W-:Y:S01]  /*2090*/  UMOV UR20, UR28 ;  /* 0x0000001c00147c82 */ /* 0x000fe20008000000 */
[----:B------:R-:W-:Y:S01]  /*20a0*/  USEL UR28, UR39, URZ, UP2 ;  /* 0x000000ff271c7287 */ /* 0x000fe20009000000 */
[----:B------:R-:W-:Y:S03]  /*20b0*/  UMOV UR21, UR29 ;  /* 0x0000001d00157c82 */ /* 0x000fe60008000000 */
[----:B------:R-:W-:Y:S02]  /*20c0*/  @UP0 UIADD3 UR41, UPT, UPT, UR30, URZ, URZ ;  /* 0x000000ff1e290290 */ /* 0x000fe4000fffe0ff */
[----:B------:R-:W-:Y:S01]  /*20d0*/  USEL UR29, UR38, URZ, UP0 ;  /* 0x000000ff261d7287 */ /* 0x000fe20008000000 */
[----:B------:R-:W-:Y:S01]  /*20e0*/  UMOV UR17, UR9 ;  /* 0x0000000900117c82 */ /* 0x000fe20008000000 */
[----:B------:R-:W-:Y:S01]  /*20f0*/  UMOV UR18, UR10 ;  /* 0x0000000a00127c82 */ /* 0x000fe20008000000 */
[----:B------:R-:W-:Y:S01]  /*2100*/  UISETP.GT.U32.AND UP0, UPT, UR40, 0x1, UPT ;  /* 0x000000012800788c */ /* 0x000fe2000bf04070 */
[----:B------:R1:W-:Y:S01]  /*2110*/  UTMALDG.4D [UR16], [UR44], desc[UR42] ;  /* 0x00002a102c0075b4 */ /* 0x0003e20008019000 */
[----:B------:R-:W-:Y:S01]  /*2120*/  UMOV UR38, UR32 ;  /* 0x0000002000267c82 */ /* 0x000fe20008000000 */
[----:B------:R-:W-:Y:S01]  /*2130*/  UMOV UR40, UR49 ;  /* 0x0000003100287c82 */ /* 0x000fe20008000000 */
[----:B------:R-:W-:Y:S05]  /*2140*/  UMOV UR30, UR41 ;  /* 0x00000029001e7c82 */ /* 0x000fea0008000000 */
[----:B-1----:R-:W-:Y:S05]  /*2150*/  BRA.U UP0, `(.L_x_28) ;  /* 0xfffffffd00187547 */ /* 0x002fea000b83ffff */
.L_x_23:
[----:B--2---:R-:W-:Y:S01]  /*2160*/  SHF.L.U32 R3, R13, 0x1f, RZ ;  /* 0x0000001f0d037819 */ /* 0x004fe200000006ff */
[----:B------:R-:W-:-:S03]  /*2170*/  NOP ;  /* 0x0000000000007918 */ /* 0x000fc60000000000 */
[----:B------:R-:W2:Y:S02]  /*2180*/  SYNCS.PHASECHK.TRANS64.TRYWAIT P1, [UR22+0xc0], R3 ;  /* 0x0000c003ff0075a7 */ /* 0x000ea40008021116 */
[----:B--2---:R-:W-:Y:S05]  /*2190*/  @!P1 BRA `(.L_x_29) ;  /* 0x00000058003c9947 */ /* 0x004fea0003800000 */
.L_x_114:
[----:B------:R-:W2:Y:S01]  /*21a0*/  LDS.128 R4, [UR22+0x100] ;  /* 0x00010016ff047984 */ /* 0x000ea20008000c00 */
[----:B------:R-:W-:Y:S01]  /*21b0*/  UIADD3 UR4, UPT, UPT, UR22, 0xc8, URZ ;  /* 0x000000c816047890 */ /* 0x000fe2000fffe0ff */
[----:B------:R-:W-:Y:S01]  /*21c0*/  ISETP.GE.AND P1, PT, R40, 0x1, PT ;  /* 0x000000012800780c */ /* 0x000fe20003f26270 */
[----:B------:R-:W-:Y:S01]  /*21d0*/  @!PT LDS RZ, [RZ] ;  /* 0x00000000fffff984 */ /* 0x000fe20000000800 */
[----:B------:R-:W-:Y:S01]  /*21e0*/  @!PT LDS RZ, [RZ] ;  /* 0x00000000fffff984 */ /* 0x000fe20000000800 */
[----:B------:R-:W-:Y:S01]  /*21f0*/  @!PT LDS RZ, [RZ] ;  /* 0x00000000fffff984 */ /* 0x000fe20000000800 */
[----:B------:R-:W-:Y:S01]  /*2200*/  @!PT LDS RZ, [RZ] ;  /* 0x00000000fffff984 */ /* 0x000fe20000000800 */
[----:B------:R1:W-:Y:S06]  /*2210*/  MEMBAR.ALL.CTA ;  /* 0x0000000000007992 */ /* 0x0003ec0000008000 */
[----:B-1----:R-:W1:Y:S01]  /*2220*/  FENCE.VIEW.ASYNC.S ;  /* 0x00000000000073c6 */ /* 0x002e620000000000 */
[----:B------:R-:W-:-:S09]  /*2230*/  UPRMT UR4, URZ, 0x654, UR4 ;  /* 0x00000654ff047896 */ /* 0x000fd20008000004 */
[----:B-1----:R-:W-:Y:S01]  /*2240*/  SYNCS.ARRIVE.TRANS64.RED.A1T0 RZ, [UR4], RZ ;  /* 0x000000ffffff79a7 */ /* 0x002fe20008100404 */
[----:B--2---:R-:W-:-:S13]  /*2250*/  LOP3.LUT P4, RZ, R6, 0x1, RZ, 0xc0, !PT ;  /* 0x0000000106ff7812 */ /* 0x004fda000788c0ff */
[----:B------:R-:W-:Y:S02]  /*2260*/  @P4 MOV R12, R4 ;  /* 0x00000004000c4202 */ /* 0x000fe40000000f00 */
[----:B------:R-:W-:Y:S01]  /*2270*/  @P4 LOP3.LUT R11, R5, 0xffff, RZ, 0xc0, !PT ;  /* 0x0000ffff050b4812 */ /* 0x000fe200078ec0ff */
[----:B------:R-:W-:Y:S06]  /*2280*/  @!P1 BRA `(.L_x_30) ;  /* 0x0000000000b89947 */ /* 0x000fec0003800000 */
[----:B------:R-:W1:Y:S01]  /*2290*/  LDC.64 R4, c[0x0][0xb18] ;  /* 0x0002c600ff047b82 */ /* 0x000e620000000a00 */
[----:B----4-:R-:W-:-:S07]  /*22a0*/  ISETP.NE.AND P3, PT, R40, 0x1, PT ;  /* 0x000000012800780c */ /* 0x010fce0003f65270 */
[----:B------:R-:W2:Y:S08]  /*22b0*/  LDC.64 R6, c[0x0][0xb10] ;  /* 0x0002c400ff067b82 */ /* 0x000eb00000000a00 */
[----:B------:R-:W4:Y:S08]  /*22c0*/  LDC R8, c[0x0][0xb20] ;  /* 0x0002c800ff087b82 */ /* 0x000f300000000800 */
[----:B------:R-:W3:Y:S01]  /*22d0*/  LDC R9, c[0x0][0xb0c] ;  /* 0x0002c300ff097b82 */ /* 0x000ee20000000800 */
[----:B-1----:R-:W-:Y:S01]  /*22e0*/  IMAD.HI.U32 R15, R0, R5, RZ ;  /* 0x00000005000f7227 */ /* 0x002fe200078e00ff */
[----:B------:R-:W-:-:S03]  /*22f0*/  ISETP.NE.AND P1, PT, R4, 0x1, PT ;  /* 0x000000010400780c */ /* 0x000fc60003f25270 */
[----:B------:R-:W-:-:S03]  /*2300*/  IMAD.HI.U32 R5, R11, R5, RZ ;  /* 0x000000050b057227 */ /* 0x000fc600078e00ff */
[----:B------:R-:W1:Y:S01]  /*2310*/  LDC.64 R2, c[0x0][0xb28] ;  /* 0x0002ca00ff027b82 */ /* 0x000e620000000a00 */
[----:B--2---:R-:W-:-:S04]  /*2320*/  IMAD.HI.U32 R16, R10, R6, RZ ;  /* 0x000000060a107227 */ /* 0x004fc800078e00ff */
[----:B------:R-:W-:Y:S01]  /*2330*/  IMAD.HI.U32 R17, R12, R6, RZ ;  /* 0x000000060c117227 */ /* 0x000fe200078e00ff */
[----:B------:R-:W-:Y:S02]  /*2340*/  SHF.R.U32.HI R16, RZ, R7, R16 ;  /* 0x00000007ff107219 */ /* 0x000fe40000011610 */
[-C--:B----4-:R-:W-:Y:S02]  /*2350*/  SHF.R.U32.HI R15, RZ, R8.reuse, R15 ;  /* 0x00000008ff0f7219 */ /* 0x090fe4000001160f */
[----:B------:R-:W-:Y:S02]  /*2360*/  SHF.R.U32.HI R5, RZ, R8, R5 ;  /* 0x00000008ff057219 */ /* 0x000fe40000011605 */
[----:B------:R-:W-:Y:S02]  /*2370*/  SEL R15, R0, R15, !P1 ;  /* 0x0000000f000f7207 */ /* 0x000fe40004800000 */
[----:B------:R-:W-:Y:S02]  /*2380*/  SHF.R.U32.HI R17, RZ, R7, R17 ;  /* 0x00000007ff117219 */ /* 0x000fe40000011611 */
[----:B---3--:R-:W-:-:S02]  /*2390*/  ISETP.NE.AND P2, PT, R9, 0x1, PT ;  /* 0x000000010900780c */ /* 0x008fc40003f45270 */
[----:B------:R-:W-:Y:S02]  /*23a0*/  SEL R5, R11, R5, !P1 ;  /* 0x000000050b057207 */ /* 0x000fe40004800000 */
[----:B------:R-:W-:Y:S02]  /*23b0*/  SEL R16, R10, R16, !P2 ;  /* 0x000000100a107207 */ /* 0x000fe40005000000 */
[----:B------:R-:W-:Y:S01]  /*23c0*/  SEL R17, R12, R17, !P2 ;  /* 0x000000110c117207 */ /* 0x000fe20005000000 */
[----:B-1----:R-:W-:-:S04]  /*23d0*/  IMAD.HI.U32 R14, R15, R2, RZ ;  /* 0x000000020f0e7227 */ /* 0x002fc800078e00ff */
        /* <DEDUP_REMOVED lines=10> */
[----:B------:R-:W-:-:S04]  /*2480*/  @!P1 IMAD.HI.U32 R7, R17, R2, RZ ;  /* 0x0000000211079227 */ /* 0x000fc800078e00ff */
[----:B------:R-:W-:Y:S01]  /*2490*/  IMAD.MOV R2, RZ, RZ, -R6 ;  /* 0x000000ffff027224 */ /* 0x000fe200078e0a06 */
[----:B------:R-:W-:Y:S02]  /*24a0*/  @!P1 SHF.R.U32.HI R3, RZ, R3, R7 ;  /* 0x00000003ff039219 */ /* 0x000fe40000011607 */
[----:B------:R-:W-:Y:S01]  /*24b0*/  IADD3 R7, PT, PT, -R5, RZ, RZ ;  /* 0x000000ff05077210 */ /* 0x000fe20007ffe1ff */
[----:B------:R-:W-:Y:S01]  /*24c0*/  IMAD R2, R40, R2, R5 ;  /* 0x0000000228027224 */ /* 0x000fe200078e0205 */
        /* <DEDUP_REMOVED lines=10> */
.L_x_30:
[----:B------:R-:W1:Y:S02]  /*2570*/  LDCU UR4, c[0x0][0xb30] ;  /* 0x00016600ff0477ac */ /* 0x000e640008000800 */
[----:B-1----:R-:W-:-:S09]  /*2580*/  UISETP.NE.AND UP0, UPT, UR4, 0x1, UPT ;  /* 0x000000010400788c */ /* 0x002fd2000bf05270 */
[----:B------:R-:W-:Y:S05]  /*2590*/  BRA.U UP0, `(.L_x_31) ;  /* 0x0000000100407547 */ /* 0x000fea000b800000 */
[----:B------:R-:W1:Y:S08]  /*25a0*/  LDC.64 R4, c[0x0][0xb10] ;  /* 0x0002c400ff047b82 */ /* 0x000e700000000a00 */
[----:B------:R-:W2:Y:S08]  /*25b0*/  LDC.64 R2, c[0x0][0xb18] ;  /* 0x0002c600ff027b82 */ /* 0x000eb00000000a00 */
[----:B------:R-:W3:Y:S08]  /*25c0*/  LDC R6, c[0x0][0xb20] ;  /* 0x0002c800ff067b82 */ /* 0x000ef00000000800 */
[----:B------:R-:W4:Y:S01]  /*25d0*/  LDC R7, c[0x0][0xb0c] ;  /* 0x0002c300ff077b82 */ /* 0x000f220000000800 */
[----:B-1----:R-:W-:-:S05]  /*25e0*/  IMAD.HI.U32 R4, R12, R4, RZ ;  /* 0x000000040c047227 */ /* 0x002fca00078e00ff */
[----:B------:R-:W-:Y:S01]  /*25f0*/  SHF.R.U32.HI R4, RZ, R5, R4 ;  /* 0x00000005ff047219 */ /* 0x000fe20000011604 */
[----:B--2---:R-:W-:Y:S01]  /*2600*/  IMAD.HI.U32 R3, R11, R3, RZ ;  /* 0x000000030b037227 */ /* 0x004fe200078e00ff */
[----:B------:R-:W-:-:S04]  /*2610*/  ISETP.NE.AND P1, PT, R2, 0x1, PT ;  /* 0x000000010200780c */ /* 0x000fc80003f25270 */
[----:B---3--:R-:W-:-:S04]  /*2620*/  SHF.R.U32.HI R3, RZ, R6, R3 ;  /* 0x00000006ff037219 */ /* 0x008fc80000011603 */
[----:B------:R-:W-:Y:S02]  /*2630*/  SEL R3, R11, R3, !P1 ;  /* 0x000000030b037207 */ /* 0x000fe40004800000 */
[----:B----4-:R-:W-:-:S04]  /*2640*/  ISETP.NE.AND P2, PT, R7, 0x1, PT ;  /* 0x000000010700780c */ /* 0x010fc80003f45270 */
[----:B------:R-:W-:-:S05]  /*2650*/  SEL R4, R12, R4, !P2 ;  /* 0x000000040c047207 */ /* 0x000fca0005000000 */
[----:B------:R-:W-:Y:S02]  /*2660*/  IMAD.IADD R5, R3, 0x1, -R4 ;  /* 0x0000000103057824 */ /* 0x000fe400078e0a04 */
[----:B------:R-:W-:Y:S02]  /*2670*/  IMAD.IADD R3, R4, 0x1, -R3 ;  /* 0x0000000104037824 */ /* 0x000fe400078e0a03 */
[----:B------:R-:W-:Y:S02]  /*2680*/  IMAD R12, R5, R7, R12 ;  /* 0x00000007050c7224 */ /* 0x000fe400078e020c */
[----:B------:R-:W-:-:S07]  /*2690*/  IMAD R11, R3, R2, R11 ;  /* 0x00000002030b7224 */ /* 0x000fce00078e020b */
.L_x_31:
[----:B------:R-:W-:Y:S01]  /*26a0*/  UMOV UR20, UR31 ;  /* 0x0000001f00147c82 */ /* 0x000fe20008000000 */
[----:B------:R-:W-:Y:S01]  /*26b0*/  PLOP3.LUT P1, PT, PT, PT, PT, 0x80, 0x8 ;  /* 0x000000000008781c */ /* 0x000fe20003f2f070 */
[----:B------:R-:W-:Y:S01]  /*26c0*/  IMAD.IADD R18, R12, 0x1, R91 ;  /* 0x000000010c127824 */ /* 0x000fe200078e025b */
[----:B------:R-:W-:Y:S01]  /*26d0*/  LOP3.LUT R13, R13, 0x1, RZ, 0x3c, !PT ;  /* 0x000000010d0d7812 */ /* 0x000fe200078e3cff */
[----:B------:R-:W-:Y:S01]  /*26e0*/  IMAD.IADD R14, R11, 0x1, R90 ;  /* 0x000000010b0e7824 */ /* 0x000fe200078e025a */
[----:B------:R-:W-:Y:S09]  /*26f0*/  @P4 BRA `(.L_x_32) ;  /* 0xffffffec00604947 */ /* 0x000ff2000383ffff */
[----:B------:R-:W-:Y:S01]  /*2700*/  UIADD3 UR22, UPT, UPT, UR22, 0x40, URZ ;  /* 0x0000004016167890 */ /* 0x000fe2000fffe0ff */
[----:B------:R-:W-:-:S03]  /*2710*/  MOV R2, UR33 ;  /* 0x0000002100027c02 */ /* 0x000fc60008000f00 */
[----:B------:R-:W-:Y:S01]  /*2720*/  ULEA UR4, UR32, UR22, 0x3 ;  /* 0x0000001620047291 */ /* 0x000fe2000f8e18ff */
[----:B------:R-:W-:-:S08]  /*2730*/  SHF.L.U32 R2, R2, 0x1f, RZ ;  /* 0x0000001f02027819 */ /* 0x000fd000000006ff */
[----:B------:R-:W1:Y:S02]  /*2740*/  SYNCS.PHASECHK.TRANS64.TRYWAIT P0, [UR4], R2 ;  /* 0x00000002ff0075a7 */ /* 0x000e640008001104 */
[----:B-1----:R-:W-:Y:S05]  /*2750*/  @!P0 BRA `(.L_x_33) ;  /* 0x0000005000e48947 */ /* 0x002fea0003800000 */
.L_x_116:
[----:B------:R-:W-:-:S04]  /*2760*/  UIADD3 UR6, UPT, UPT, UR32, 0x1, URZ ;  /* 0x0000000120067890 */ /* 0x000fc8000fffe0ff */
[----:B------:R-:W-:-:S04]  /*2770*/  UISETP.NE.AND UP0, UPT, UR6, 0x8, UPT ;  /* 0x000000080600788c */ /* 0x000fc8000bf05270 */
[----:B------:R-:W-:Y:S02]  /*2780*/  USEL UR5, URZ, 0x1, UP0 ;  /* 0x00000001ff057887 */ /* 0x000fe40008000000 */
[----:B------:R-:W-:Y:S02]  /*2790*/  USEL UR6, UR6, URZ, UP0 ;  /* 0x000000ff06067287 */ /* 0x000fe40008000000 */
[----:B------:R-:W-:Y:S02]  /*27a0*/  ULOP3.LUT UR5, UR33, UR5, URZ, 0x3c, !UPT ;  /* 0x0000000521057292 */ /* 0x000fe4000f8e3cff */
[----:B------:R-:W-:-:S04]  /*27b0*/  ULEA UR4, UR6, UR22, 0x3 ;  /* 0x0000001606047291 */ /* 0x000fc8000f8e18ff */
[----:B-1----:R-:W-:-:S04]  /*27c0*/  MOV R2, UR5 ;  /* 0x0000000500027c02 */ /* 0x002fc80008000f00 */
[----:B------:R-:W-:-:S04]  /*27d0*/  SHF.L.U32 R2, R2, 0x1f, RZ ;  /* 0x0000001f02027819 */ /* 0x000fc800000006ff */
[----:B------:R-:W1:Y:S02]  /*27e0*/  SYNCS.PHASECHK.TRANS64.TRYWAIT P0, [UR4], R2 ;  /* 0x00000002ff0075a7 */ /* 0x000e640008001104 */
[----:B-1----:R-:W-:Y:S05]  /*27f0*/  @!P0 BRA `(.L_x_34) ;  /* 0x0000005000d48947 */ /* 0x002fea0003800000 */
.L_x_118:
        /* <DEDUP_REMOVED lines=10> */
.L_x_120:
        /* <DEDUP_REMOVED lines=10> */
.L_x_122:
        /* <DEDUP_REMOVED lines=10> */
.L_x_124:
        /* <DEDUP_REMOVED lines=10> */
.L_x_126:
        /* <DEDUP_REMOVED lines=10> */
.L_x_128:
[----:B------:R-:W-:-:S04]  /*2b20*/  UIADD3 UR6, UPT, UPT, UR6, 0x1, URZ ;  /* 0x0000000106067890 */ /* 0x000fc8000fffe0ff */
[----:B------:R-:W-:-:S04]  /*2b30*/  UISETP.NE.AND UP0, UPT, UR6, 0x8, UPT ;  /* 0x000000080600788c */ /* 0x000fc8000bf05270 */
[----:B------:R-:W-:Y:S02]  /*2b40*/  USEL UR4, URZ, 0x1, UP0 ;  /* 0x00000001ff047887 */ /* 0x000fe40008000000 */
[----:B------:R-:W-:Y:S02]  /*2b50*/  USEL UR6, UR6, URZ, UP0 ;  /* 0x000000ff06067287 */ /* 0x000fe40008000000 */
[----:B------:R-:W-:Y:S02]  /*2b60*/  ULOP3.LUT UR4, UR5, UR4, URZ, 0x3c, !UPT ;  /* 0x0000000405047292 */ /* 0x000fe4000f8e3cff */
[----:B------:R-:W-:-:S04]  /*2b70*/  ULEA UR6, UR6, UR22, 0x3 ;  /* 0x0000001606067291 */ /* 0x000fc8000f8e18ff */
[----:B-1----:R-:W-:Y:S02]  /*2b80*/  IMAD.U32 R2, RZ, RZ, UR4 ;  /* 0x00000004ff027e24 */ /* 0x002fe4000f8e00ff */
[----:B------:R-:W-:-:S03]  /*2b90*/  MOV R0, UR6 ;  /* 0x0000000600007c02 */ /* 0x000fc60008000f00 */
[----:B------:R-:W-:-:S07]  /*2ba0*/  SHF.L.U32 R2, R2, 0x1f, RZ ;  /* 0x0000001f02027819 */ /* 0x000fce00000006ff */
.L_x_40:
[----:B-1----:R1:W2:Y:S02]  /*2bb0*/  SYNCS.PHASECHK.TRANS64.TRYWAIT P0, [R0+URZ], R2 ;  /* 0x00000002000075a7 */ /* 0x0022a400080011ff */
[----:B--2---:R-:W-:Y:S05]  /*2bc0*/  @!P0 NANOSLEEP.SYNCS 0x989680 ;  /* 0x009896800000895d */ /* 0x004fea0003900000 */
[----:B------:R-:W2:Y:S02]  /*2bd0*/  @!P0 SYNCS.PHASECHK.TRANS64 P0, [R0+URZ], R2 ;  /* 0x00000002000085a7 */ /* 0x000ea400080010ff */
[----:B--2---:R-:W-:Y:S05]  /*2be0*/  @P0 EXIT ;  /* 0x000000000000094d */ /* 0x004fea0003800000 */
[----:B------:R-:W-:Y:S05]  /*2bf0*/  BRA `(.L_x_40) ;  /* 0xfffffffc00ec7947 */ /* 0x000fea000383ffff */
.L_x_16:
[----:B------:R-:W-:-:S04]  /*2c00*/  UISETP.NE.AND UP0, UPT, UR45, URZ, UPT ;  /* 0x000000ff2d00728c */ /* 0x000fc8000bf05270 */
[----:B------:R-:W-:-:S09]  /*2c10*/  UISETP.NE.OR UP0, UPT, UR6, 0x1, UP0 ;  /* 0x000000010600788c */ /* 0x000fd20008705670 */
[----:B------:R-:W-:Y:S05]  /*2c20*/  BRA.U UP0, `(.L_x_41) ;  /* 0x0000000100b07547 */ /* 0x000fea000b800000 */
[----:B------:R-:W-:Y:S01]  /*2c30*/  UMOV UR4, 0x400 ;  /* 0x0000040000047882 */ /* 0x000fe20000000000 */
[----:B------:R-:W-:Y:S01]  /*2c40*/  HFMA2 R3, -RZ, RZ, 0, 5.9604644775390625e-08 ;  /* 0x00000001ff037431 */ /* 0x000fe200000001ff */
[----:B------:R-:W-:Y:S01]  /*2c50*/  ULEA UR45, UR45, UR4, 0x18 ;  /* 0x000000042d2d7291 */ /* 0x000fe2000f8ec0ff */
[----:B------:R-:W-:Y:S01]  /*2c60*/  ISETP.NE.AND P0, PT, R2, RZ, PT ;  /* 0x000000ff0200720c */ /* 0x000fe20003f05270 */
[----:B------:R-:W-:Y:S02]  /*2c70*/  IMAD.MOV.U32 R8, RZ, RZ, RZ ;  /* 0x000000ffff087224 */ /* 0x000fe400078e00ff */
[----:B------:R-:W-:Y:S02]  /*2c80*/  UIADD3 UR6, UPT, UPT, UR45, 0xc8, URZ ;  /* 0x000000c82d067890 */ /* 0x000fe4000fffe0ff */
[----:B------:R-:W-:Y:S02]  /*2c90*/  UIADD3 UR7, UPT, UPT, UR45, 0xc0, URZ ;  /* 0x000000c02d077890 */ /* 0x000fe4000fffe0ff */
[----:B------:R-:W-:-:S12]  /*2ca0*/  UPRMT UR6, URZ, 0x654, UR6 ;  /* 0x00000654ff067896 */ /* 0x000fd80008000006 */
.L_x_44:
[----:B------:R-:W-:Y:S01]  /*2cb0*/  SHF.L.U32 R6, R3, 0x1f, RZ ;  /* 0x0000001f03067819 */ /* 0x000fe200000006ff */
[----:B------:R-:W-:Y:S02]  /*2cc0*/  IMAD.U32 R4, RZ, RZ, UR7 ;  /* 0x00000007ff047e24 */ /* 0x000fe4000f8e00ff */
[----:B------:R-:W-:Y:S01]  /*2cd0*/  @!P0 IMAD.MOV.U32 R5, RZ, RZ, 0x10 ;  /* 0x00000010ff058424 */ /* 0x000fe200078e00ff */
[----:B------:R-:W1:Y:S02]  /*2ce0*/  SYNCS.PHASECHK.TRANS64.TRYWAIT P1, [UR45+0xc8], R6 ;  /* 0x0000c806ff0075a7 */ /* 0x000e64000802112d */
[----:B------:R-:W-:-:S04]  /*2cf0*/  PRMT R4, R2, 0x654, R4 ;  /* 0x0000065402047816 */ /* 0x000fc80000000004 */
[----:B------:R-:W-:Y:S01]  /*2d00*/  SEL R0, R4, R0, !P0 ;  /* 0x0000000004007207 */ /* 0x000fe20004000000 */
[----:B-1----:R-:W-:Y:S06]  /*2d10*/  @!P1 BRA `(.L_x_42) ;  /* 0x00000050001c9947 */ /* 0x002fec0003800000 */
.L_x_130:
[----:B------:R-:W-:Y:S01]  /*2d20*/  UIADD3 UR4, UPT, UPT, UR45, 0x100, URZ ;  /* 0x000001002d047890 */ /* 0x000fe2000fffe0ff */
[----:B------:R2:W-:Y:S01]  /*2d30*/  @!P0 SYNCS.ARRIVE.TRANS64.RED RZ, [R0+URZ], R5 ;  /* 0x0000000500ff89a7 */ /* 0x0005e200080004ff */
[----:B------:R-:W-:Y:S01]  /*2d40*/  UIADD3 UR5, UPT, UPT, UR45, 0xc0, URZ ;  /* 0x000000c02d057890 */ /* 0x000fe2000fffe0ff */
[----:B------:R-:W-:-:S08]  /*2d50*/  LOP3.LUT R3, R3, 0x1, RZ, 0x3c, !PT ;  /* 0x0000000103037812 */ /* 0x000fd000078e3cff */
[----:B------:R-:W-:Y:S06]  /*2d60*/  UGETNEXTWORKID.BROADCAST [UR4], [UR5] ;  /* 0x00000000040073ca */ /* 0x000fec0008000100 */
[----:B--2---:R-:W-:-:S04]  /*2d70*/  SHF.L.U32 R5, R8, 0x1f, RZ ;  /* 0x0000001f08057819 */ /* 0x004fc800000006ff */
[----:B------:R-:W2:Y:S02]  /*2d80*/  SYNCS.PHASECHK.TRANS64.TRYWAIT P1, [UR45+0xc0], R5 ;  /* 0x0000c005ff0075a7 */ /* 0x000ea4000802112d */
[----:B--2---:R-:W-:Y:S05]  /*2d90*/  @!P1 BRA `(.L_x_43) ;  /* 0x0000005000149947 */ /* 0x004fea0003800000 */
.L_x_132:
[----:B-1----:R-:W1:Y:S01]  /*2da0*/  LDS.128 R4, [UR45+0x100] ;  /* 0x0001002dff047984 */ /* 0x002e620008000c00 */
[----:B------:R-:W-:Y:S01]  /*2db0*/  LOP3.LUT R8, R8, 0x1, RZ, 0x3c, !PT ;  /* 0x0000000108087812 */ /* 0x000fe200078e3cff */
[----:B------:R-:W-:Y:S01]  /*2dc0*/  @!PT LDS RZ, [RZ] ;  /* 0x00000000fffff984 */ /* 0x000fe20000000800 */
[----:B------:R-:W-:Y:S01]  /*2dd0*/  @!PT LDS RZ, [RZ] ;  /* 0x00000000fffff984 */ /* 0x000fe20000000800 */
[----:B------:R-:W-:Y:S01]  /*2de0*/  @!PT LDS RZ, [RZ] ;  /* 0x00000000fffff984 */ /* 0x000fe20000000800 */
[----:B------:R-:W-:Y:S01]  /*2df0*/  @!PT LDS RZ, [RZ] ;  /* 0x00000000fffff984 */ /* 0x000fe20000000800 */
[----:B------:R2:W-:Y:S06]  /*2e00*/  MEMBAR.ALL.CTA ;  /* 0x0000000000007992 */ /* 0x0005ec0000008000 */
[----:B--2---:R-:W2:Y:S02]  /*2e10*/  FENCE.VIEW.ASYNC.S ;  /* 0x00000000000073c6 */ /* 0x004ea40000000000 */
[----:B--2---:R-:W-:Y:S01]  /*2e20*/  SYNCS.ARRIVE.TRANS64.RED.A1T0 RZ, [UR6], RZ ;  /* 0x000000ffffff79a7 */ /* 0x004fe20008100406 */
[----:B-1----:R-:W-:-:S13]  /*2e30*/  LOP3.LUT P1, RZ, R6, 0x1, RZ, 0xc0, !PT ;  /* 0x0000000106ff7812 */ /* 0x002fda000782c0ff */
[----:B------:R-:W-:Y:S05]  /*2e40*/  @P1 BRA `(.L_x_44) ;  /* 0xfffffffc00981947 */ /* 0x000fea000383ffff */
[----:B------:R-:W-:-:S04]  /*2e50*/  SHF.L.U32 R0, R3, 0x1f, RZ ;  /* 0x0000001f03007819 */ /* 0x000fc800000006ff */
[----:B------:R-:W1:Y:S02]  /*2e60*/  SYNCS.PHASECHK.TRANS64 P0, [UR45+0xc8], R0 ;  /* 0x0000c800ff0075a7 */ /* 0x000e64000800102d */
[----:B-1----:R-:W-:Y:S05]  /*2e70*/  @P0 EXIT ;  /* 0x000000000000094d */ /* 0x002fea0003800000 */
[----:B------:R-:W-:-:S07]  /*2e80*/  MOV R0, UR45 ;  /* 0x0000002d00007c02 */ /* 0x000fce0008000f00 */
.L_x_45:
[----:B-1----:R-:W-:-:S04]  /*2e90*/  SHF.L.U32 R2, R3, 0x1f, RZ ;  /* 0x0000001f03027819 */ /* 0x002fc800000006ff */
[----:B------:R1:W2:Y:S03]  /*2ea0*/  SYNCS.PHASECHK.TRANS64.TRYWAIT P0, [R0+URZ+0xc8], R2 ;  /* 0x0000c802000075a7 */ /* 0x0002a600080011ff */
[----:B--2---:R-:W-:Y:S05]  /*2eb0*/  @!P0 NANOSLEEP.SYNCS 0x989680 ;  /* 0x009896800000895d */ /* 0x004fea0003900000 */
[----:B------:R-:W2:Y:S02]  /*2ec0*/  @!P0 SYNCS.PHASECHK.TRANS64 P0, [R0+URZ+0xc8], R2 ;  /* 0x0000c802000085a7 */ /* 0x000ea400080010ff */
[----:B--2---:R-:W-:Y:S05]  /*2ed0*/  @P0 EXIT ;  /* 0x000000000000094d */ /* 0x004fea0003800000 */
[----:B------:R-:W-:Y:S05]  /*2ee0*/  BRA `(.L_x_45) ;  /* 0xfffffffc00e87947 */ /* 0x000fea000383ffff */
.L_x_41:
[----:B------:R-:W-:-:S09]  /*2ef0*/  UISETP.NE.AND UP0, UPT, UR6, URZ, UPT ;  /* 0x000000ff0600728c */ /* 0x000fd2000bf05270 */
[----:B------:R-:W-:Y:S05]  /*2f00*/  BRA.U UP0, `(.L_x_46) ;  /* 0x0000000d00787547 */ /* 0x000fea000b800000 */
[----:B------:R-:W-:Y:S01]  /*2f10*/  UMOV UR4, 0x40 ;  /* 0x0000004000047882 */ /* 0x000fe20000000000 */
[----:B------:R-:W-:Y:S01]  /*2f20*/  NOP ;  /* 0x0000000000007918 */ /* 0x000fe20000000000 */
[----:B------:R-:W-:Y:S01]  /*2f30*/  ULEA UR4, UR45, UR4, 0x18 ;  /* 0x000000042d047291 */ /* 0x000fe2000f8ec0ff */
[----:B------:R-:W-:Y:S02]  /*2f40*/  UMOV UR5, 0x400 ;  /* 0x0000040000057882 */ /* 0x000fe40000000000 */
[----:B------:R-:W-:-:S06]  /*2f50*/  ULEA UR45, UR45, UR5, 0x18 ;  /* 0x000000052d2d7291 */ /* 0x000fcc000f8ec0ff */
[----:B------:R-:W1:Y:S02]  /*2f60*/  LDS.U8 R0, [UR4+0x1c] ;  /* 0x00001c04ff007984 */ /* 0x000e640008000000 */
[----:B-1----:R-:W-:-:S13]  /*2f70*/  ISETP.NE.AND P0, PT, R0, RZ, PT ;  /* 0x000000ff0000720c */ /* 0x002fda0003f05270 */
[----:B------:R-:W-:Y:S05]  /*2f80*/  @P0 BRA `(.L_x_47) ;  /* 0x0000000000580947 */ /* 0x000fea0003800000 */
[----:B------:R-:W-:-:S13]  /*2f90*/  ELECT P0, URZ, PT ;  /* 0x0000000000ff782f */ /* 0x000fda0003800000 */
[----:B------:R-:W-:Y:S05]  /*2fa0*/  @!P0 BRA `(.L_x_48) ;  /* 0x0000000000608947 */ /* 0x000fea0003800000 */
[----:B------:R-:W-:Y:S01]  /*2fb0*/  UMOV UR5, 0x10 ;  /* 0x0000001000057882 */ /* 0x000fe20000000000 */
[----:B------:R-:W-:Y:S01]  /*2fc0*/  HFMA2 R0, -RZ, RZ, 0, 5.9604644775390625e-08 ;  /* 0x00000001ff007431 */ /* 0x000fe200000001ff */
[----:B------:R-:W-:-:S03]  /*2fd0*/  MOV R2, 0xffff ;  /* 0x0000ffff00027802 */ /* 0x000fc60000000f00 */
[----:B------:R-:W-:Y:S04]  /*2fe0*/  DEPBAR.LE SB1, 0x36 ;  /* 0x00009d800000791a */ /* 0x000fe80000000000 */
[----:B------:R-:W1:Y:S02]  /*2ff0*/  UTCATOMSWS.FIND_AND_SET.ALIGN UP0, UR5, UR5 ;  /* 0x00000005000575e3 */ /* 0x000e640008000800 */
[----:B-1----:R-:W-:Y:S01]  /*3000*/  MOV R3, UR5 ;  /* 0x0000000500037c02 */ /* 0x002fe20008000f00 */
[----:B------:R-:W-:Y:S06]  /*3010*/  BRA.U UP0, `(.L_x_49) ;  /* 0x0000000100187547 */ /* 0x000fec000b800000 */
.L_x_50:
[----:B------:R-:W-:Y:S05]  /*3020*/  NANOSLEEP 0x64 ;  /* 0x000000640000795d */ /* 0x000fea0003800000 */
[----:B------:R-:W-:-:S05]  /*3030*/  UMOV UR5, 0x10 ;  /* 0x0000001000057882 */ /* 0x000fca0000000000 */
[----:B------:R-:W-:Y:S04]  /*3040*/  DEPBAR.LE SB1, 0x36 ;  /* 0x00009d800000791a */ /* 0x000fe80000000000 */
[----:B------:R-:W1:Y:S02]  /*3050*/  UTCATOMSWS.FIND_AND_SET.ALIGN UP0, UR5, UR5 ;  /* 0x00000005000575e3 */ /* 0x000e640008000800 */
[----:B-1----:R-:W-:Y:S01]  /*3060*/  MOV R3, UR5 ;  /* 0x0000000500037c02 */ /* 0x002fe20008000f00 */
[----:B------:R-:W-:Y:S05]  /*3070*/  BRA.U !UP0, `(.L_x_50) ;  /* 0xfffffffd08e87547 */ /* 0x000fea000b83ffff */
.L_x_49:
[-C--:B------:R-:W-:Y:S02]  /*3080*/  SHF.L.U32 R2, R2, R3.reuse, RZ ;  /* 0x0000000302027219 */ /* 0x080fe400000006ff */
[----:B------:R-:W-:Y:S01]  /*3090*/  SHF.L.U32 R0, R0, R3, RZ ;  /* 0x0000000300007219 */ /* 0x000fe200000006ff */
[----:B------:R-:W-:Y:S02]  /*30a0*/  IMAD.SHL.U32 R3, R3, 0x20, RZ ;  /* 0x0000002003037824 */ /* 0x000fe400078e00ff */
[----:B------:R1:W-:Y:S04]  /*30b0*/  ATOMS.OR RZ, [UR4+0x14], R2 ;  /* 0x00001402ffff798c */ /* 0x0003e8000b000004 */
[----:B------:R1:W-:Y:S04]  /*30c0*/  ATOMS.OR RZ, [UR4+0x18], R0 ;  /* 0x00001800ffff798c */ /* 0x0003e8000b000004 */
[----:B------:R1:W-:Y:S01]  /*30d0*/  STS [UR45+0x110], R3 ;  /* 0x00011003ff007988 */ /* 0x0003e2000800082d */
[----:B------:R-:W-:Y:S05]  /*30e0*/  BRA `(.L_x_48) ;  /* 0x0000000000107947 */ /* 0x000fea0003800000 */
.L_x_47:
[----:B------:R-:W-:Y:S02]  /*30f0*/  MOV R0, 0xffffffff ;  /* 0xffffffff00007802 */ /* 0x000fe40000000f00 */
[----:B------:R-:W-:-:S03]  /*3100*/  MOV R2, 0x3130 ;  /* 0x0000313000027802 */ /* 0x000fc60000000f00 */
[----:B------:R1:W-:Y:S04]  /*3110*/  STS [UR45+0x110], R0 ;  /* 0x00011000ff007988 */ /* 0x0003e8000800082d */
[----:B-1-3-5:R-:W-:Y:S05]  /*3120*/  CALL.REL.NOINC `($__internal_1_$__cuda_sm10x_tcgen05_guardrail_trap_phase_invalid_during_alloc) ;  /* 0x0000005000ac7944 */ /* 0x02afea0003c00000 */
.L_x_48:
[----:B------:R-:W-:Y:S05]  /*3130*/  WARPSYNC.ALL ;  /* 0x0000000000007948 */ /* 0x000fea0003800000 */
[----:B------:R-:W2:Y:S01]  /*3140*/  S2UR UR6, SR_CgaCtaId ;  /* 0x00000000000679c3 */ /* 0x000ea20000008800 */
[----:B------:R-:W-:Y:S01]  /*3150*/  UMOV UR4, 0x400 ;  /* 0x0000040000047882 */ /* 0x000fe20000000000 */
[----:B------:R-:W-:-:S06]  /*3160*/  NOP ;  /* 0x0000000000007918 */ /* 0x000fcc0000000000 */
[----:B------:R-:W-:Y:S06]  /*3170*/  BAR.ARV 0x6, 0xa0 ;  /* 0x0182800000007b1d */ /* 0x000fec0000002000 */
[----:B------:R-:W-:Y:S01]  /*3180*/  IMAD.MOV.U32 R8, RZ, RZ, 0x1 ;  /* 0x00000001ff087424 */ /* 0x000fe200078e00ff */
[----:B------:R-:W-:Y:S01]  /*3190*/  UMOV UR15, URZ ;  /* 0x000000ff000f7c82 */ /* 0x000fe20008000000 */
[----:B------:R-:W-:Y:S01]  /*31a0*/  UMOV UR14, URZ ;  /* 0x000000ff000e7c82 */ /* 0x000fe20008000000 */
[----:B------:R-:W-:Y:S01]  /*31b0*/  UMOV UR24, 0x0 ;  /* 0x0000000000187882 */ /* 0x000fe20000000000 */
[----:B------:R-:W-:Y:S01]  /*31c0*/  UMOV UR25, 0x8100490 ;  /* 0x0810049000197882 */ /* 0x000fe20000000000 */
[----:B------:R-:W-:Y:S01]  /*31d0*/  UMOV UR22, 0x0 ;  /* 0x0000000000167882 */ /* 0x000fe20000000000 */
[----:B------:R-:W-:Y:S01]  /*31e0*/  UMOV UR23, 0x8100490 ;  /* 0x0810049000177882 */ /* 0x000fe20000000000 */
[----:B------:R-:W-:Y:S01]  /*31f0*/  UMOV UR20, 0x0 ;  /* 0x0000000000147882 */ /* 0x000fe20000000000 */
[----:B------:R-:W-:Y:S01]  /*3200*/  UMOV UR21, 0x8100490 ;  /* 0x0810049000157882 */ /* 0x000fe20000000000 */
[----:B------:R-:W-:Y:S01]  /*3210*/  UMOV UR18, 0x0 ;  /* 0x0000000000127882 */ /* 0x000fe20000000000 */
[----:B--2---:R-:W-:Y:S01]  /*3220*/  ULEA UR6, UR6, UR4, 0x18 ;  /* 0x0000000406067291 */ /* 0x004fe2000f8ec0ff */
[----:B------:R-:W2:Y:S03]  /*3230*/  LDCU.64 UR4, c[0x0][0x388] ;  /* 0x00007100ff0477ac */ /* 0x000ea60008000a00 */
[----:B------:R-:W-:-:S02]  /*3240*/  UIADD3 UR9, UPT, UPT, UR6, 0x6400, URZ ;  /* 0x0000640006097890 */ /* 0x000fc4000fffe0ff */
[----:B------:R-:W-:-:S03]  /*3250*/  UIADD3 UR10, UPT, UPT, UR6, 0x26400, URZ ;  /* 0x00026400060a7890 */ /* 0x000fc6000fffe0ff */
[----:B------:R-:W1:Y:S01]  /*3260*/  LDS R9, [UR6+0x110] ;  /* 0x00011006ff097984 */ /* 0x000e620008000800 */
[----:B------:R-:W-:Y:S02]  /*3270*/  USHF.R.U32.HI UR9, URZ, 0x4, UR9 ;  /* 0x00000004ff097899 */ /* 0x000fe40008011609 */
[----:B------:R-:W-:Y:S02]  /*3280*/  USHF.R.U32.HI UR10, URZ, 0x4, UR10 ;  /* 0x00000004ff0a7899 */ /* 0x000fe4000801160a */
[----:B------:R-:W-:Y:S02]  /*3290*/  ULOP3.LUT UR9, UR9, 0x3fff, URZ, 0xc0, !UPT ;  /* 0x00003fff09097892 */ /* 0x000fe4000f8ec0ff */
[----:B------:R-:W-:Y:S02]  /*32a0*/  ULOP3.LUT UR10, UR10, 0x3fff, URZ, 0xc0, !UPT ;  /* 0x00003fff0a0a7892 */ /* 0x000fe4000f8ec0ff */
[----:B------:R-:W-:Y:S02]  /*32b0*/  ULOP3.LUT UR9, UR9, 0x10000, URZ, 0xfc, !UPT ;  /* 0x0001000009097892 */ /* 0x000fe4000f8efcff */
[----:B--2---:R-:W-:-:S02]  /*32c0*/  UIADD3 UR7, UPT, UPT, UR4, 0x3f, URZ ;  /* 0x0000003f04077890 */ /* 0x004fc4000fffe0ff */
[----:B------:R-:W-:Y:S02]  /*32d0*/  ULOP3.LUT UR10, UR10, 0x10000, URZ, 0xfc, !UPT ;  /* 0x000100000a0a7892 */ /* 0x000fe4000f8efcff */
[----:B------:R-:W-:Y:S01]  /*32e0*/  USHF.R.S32.HI UR4, URZ, 0x1f, UR7 ;  /* 0x0000001fff047899 */ /* 0x000fe20008011407 */
[----:B------:R-:W-:-:S03]  /*32f0*/  UMOV UR19, 0x8100490 ;  /* 0x0810049000137882 */ /* 0x000fc60000000000 */
[----:B------:R-:W-:-:S04]  /*3300*/  ULEA.HI UR7, UR4, UR7, URZ, 0x6 ;  /* 0x0000000704077291 */ /* 0x000fc8000f8f30ff */
[----:B------:R-:W-:-:S03]  /*3310*/  USHF.R.S32.HI UR7, URZ, 0x6, UR7 ;  /* 0x00000006ff077899 */ /* 0x000fc60008011407 */
[----:B------:R-:W2:Y:S01]  /*3320*/  LDCU UR4, c[0x0][0x390] ;  /* 0x00007200ff0477ac */ /* 0x000ea20008000800 */
[----:B------:R-:W-:Y:S02]  /*3330*/  UIMAD UR7, UR7, UR5, URZ ;  /* 0x00000005070772a4 */ /* 0x000fe4000f8e02ff */
[----:B------:R-:W-:-:S04]  /*3340*/  UIADD3 UR5, UPT, UPT, UR6, 0xc8, URZ ;  /* 0x000000c806057890 */ /* 0x000fc8000fffe0ff */
[----:B------:R-:W-:Y:S01]  /*3350*/  UPRMT UR5, URZ, 0x654, UR5 ;  /* 0x00000654ff057896 */ /* 0x000fe20008000005 */
[C---:B-1----:R-:W-:Y:S01]  /*3360*/  VIADD R3, R9.reuse, 0x40 ;  /* 0x0000004009037836 */ /* 0x042fe20000000000 */
[----:B------:R-:W-:Y:S01]  /*3370*/  LOP3.LUT R2, R9, 0xffff, RZ, 0xc0, !PT ;  /* 0x0000ffff09027812 */ /* 0x000fe200078ec0ff */
[----:B--2---:R-:W-:-:S03]  /*3380*/  UIMAD UR4, UR7, UR4, URZ ;  /* 0x00000004070472a4 */ /* 0x004fc6000f8e02ff */
[----:B------:R-:W-:Y:S01]  /*3390*/  LOP3.LUT R3, R3, 0xffff, RZ, 0xc0, !PT ;  /* 0x0000ffff03037812 */ /* 0x000fe200078ec0ff */
[----:B------:R-:W-:-:S04]  /*33a0*/  UIADD3 UR16, UPT, UPT, UR4, -0x1, URZ ;  /* 0xffffffff04107890 */ /* 0x000fc8000fffe0ff */
[----:B------:R1:W-:Y:S01]  /*33b0*/  STL.64 [R1], R2 ;  /* 0x0000000201007387 */ /* 0x0003e20000100a00 */
[----:B------:R-:W-:Y:S01]  /*33c0*/  UISETP.GE.AND UP2, UPT, UR4, 0x1, UPT ;  /* 0x000000010400788c */ /* 0x000fe2000bf46270 */
[----:B-1----:R-:W-:-:S10]  /*33d0*/  CS2R R2, SRZ ;  /* 0x0000000000027805 */ /* 0x002fd4000001ff00 */
.L_x_57:
[----:B-1----:R-:W-:-:S04]  /*33e0*/  SHF.L.U32 R4, R3, 0x1f, RZ ;  /* 0x0000001f03047819 */ /* 0x002fc800000006ff */
[----:B------:R-:W1:Y:S02]  /*33f0*/  SYNCS.PHASECHK.TRANS64.TRYWAIT P0, [UR6+0xc0], R4 ;  /* 0x0000c004ff0075a7 */ /* 0x000e640008001106 */
[----:B-12-4-:R-:W-:Y:S05]  /*3400*/  @!P0 BRA `(.L_x_51) ;  /* 0x0000004800908947 */ /* 0x016fea0003800000 */
.L_x_134:
[----:B-1----:R-:W1:Y:S01]  /*3410*/  LDS.128 R4, [UR6+0x100] ;  /* 0x00010006ff047984 */ /* 0x002e620008000c00 */
[----:B------:R-:W-:Y:S01]  /*3420*/  ULEA UR8, UR15, UR6, 0x3 ;  /* 0x000000060f087291 */ /* 0x000fe2000f8e18ff */
[----:B------:R-:W-:Y:S01]  /*3430*/  SHF.L.U32 R0, R8, 0x1f, RZ ;  /* 0x0000001f08007819 */ /* 0x000fe200000006ff */
[----:B------:R-:W-:Y:S01]  /*3440*/  @!PT LDS RZ, [RZ] ;  /* 0x00000000fffff984 */ /* 0x000fe20000000800 */
[----:B------:R-:W-:Y:S01]  /*3450*/  @!PT LDS RZ, [RZ] ;  /* 0x00000000fffff984 */ /* 0x000fe20000000800 */
[----:B------:R-:W-:Y:S01]  /*3460*/  @!PT LDS RZ, [RZ] ;  /* 0x00000000fffff984 */ /* 0x000fe20000000800 */
[----:B------:R-:W-:Y:S01]  /*3470*/  @!PT LDS RZ, [RZ] ;  /* 0x00000000fffff984 */ /* 0x000fe20000000800 */
[----:B------:R2:W-:Y:S06]  /*3480*/  MEMBAR.ALL.CTA ;  /* 0x0000000000007992 */ /* 0x0005ec0000008000 */
[----:B--2---:R-:W2:Y:S02]  /*3490*/  FENCE.VIEW.ASYNC.S ;  /* 0x00000000000073c6 */ /* 0x004ea40000000000 */
[----:B--2---:R-:W-:Y:S01]  /*34a0*/  SYNCS.ARRIVE.TRANS64.RED.A1T0 RZ, [UR5], RZ ;  /* 0x000000ffffff79a7 */ /* 0x004fe20008100405 */
[----:B------:R-:W2:Y:S01]  /*34b0*/  SYNCS.PHASECHK.TRANS64.TRYWAIT P0, [UR8+0xe0], R0 ;  /* 0x0000e000ff0075a7 */ /* 0x000ea20008001108 */
[----:B-1----:R-:W-:Y:S01]  /*34c0*/  LOP3.LUT P3, RZ, R6, 0x1, RZ, 0xc0, !PT ;  /* 0x0000000106ff7812 */ /* 0x002fe2000786c0ff */
[----:B--2---:R-:W-:-:S12]  /*34d0*/  @!P0 BRA `(.L_x_52) ;  /* 0x0000004800748947 */ /* 0x004fd80003800000 */
.L_x_136:
[----:B------:R-:W-:Y:S05]  /*34e0*/  BRA.U !UP2, `(.L_x_53) ;  /* 0x000000010af07547 */ /* 0x000fea000b800000 */
[----:B-1----:R-:W-:Y:S01]  /*34f0*/  IMAD.U32 R0, RZ, RZ, UR15 ;  /* 0x0000000fff007e24 */ /* 0x002fe2000f8e00ff */
[----:B------:R-:W-:-:S04]  /*3500*/  ULEA UR4, UR14, UR6, 0x3 ;  /* 0x000000060e047291 */ /* 0x000fc8000f8e18ff */
[----:B------:R-:W-:-:S05]  /*3510*/  LEA R0, R0, R1, 0x2 ;  /* 0x0000000100007211 */ /* 0x000fca00078e10ff */
[----:B------:R1:W5:Y:S01]  /*3520*/  LDL R4, [R0] ;  /* 0x0000000000047983 */ /* 0x0003620000100800 */
[----:B------:R-:W-:Y:S01]  /*3530*/  UPLOP3.LUT UP3, UPT, UPT, UPT, UPT, 0x40, 0x4 ;  /* 0x000000000004789c */ /* 0x000fe20003f6e870 */
[----:B------:R-:W-:Y:S01]  /*3540*/  UMOV UR13, UR16 ;  /* 0x00000010000d7c82 */ /* 0x000fe20008000000 */
[----:B------:R-:W-:Y:S01]  /*3550*/  UMOV UR12, UR14 ;  /* 0x0000000e000c7c82 */ /* 0x000fe20008000000 */
[----:B-1----:R-:W-:-:S04]  /*3560*/  SHF.L.U32 R0, R2, 0x1f, RZ ;  /* 0x0000001f02007819 */ /* 0x002fc800000006ff */
[----:B------:R1:W2:Y:S04]  /*3570*/  SYNCS.PHASECHK.TRANS64.TRYWAIT P2, [UR4], R0 ;  /* 0x00000000ff0075a7 */ /* 0x0002a80008041104 */
.L_x_56:
[----:B----4-:R-:W-:Y:S01]  /*3580*/  ULEA UR7, UR12, UR6, 0x3 ;  /* 0x000000060c077291 */ /* 0x010fe2000f8e18ff */
[----:B-12---:R-:W-:Y:S11]  /*3590*/  @P2 BRA `(.L_x_54) ;  /* 0x00000000000c2947 */ /* 0x006ff60003800000 */
[----:B------:R-:W-:Y:S04]  /*35a0*/  SHF.L.U32 R5, R2, 0x1f, RZ ;  /* 0x0000001f02057819 */ /* 0x000fe800000006ff */
[----:B------:R-:W2:Y:S02]  /*35b0*/  SYNCS.PHASECHK.TRANS64.TRYWAIT P0, [UR7], R5 ;  /* 0x00000005ff0075a7 */ /* 0x000ea40008001107 */
[----:B--2---:R-:W-:Y:S05]  /*35c0*/  @!P0 BRA `(.L_x_55) ;  /* 0x0000004800508947 */ /* 0x004fea0003800000 */
.L_x_54:
[----:B------:R-:W-:Y:S01]  /*35d0*/  UISETP.NE.AND UP0, UPT, UR13, URZ, UPT ;  /* 0x000000ff0d00728c */ /* 0x000fe2000bf05270 */
[----:B------:R-:W-:Y:S01]  /*35e0*/  PLOP3.LUT P2, PT, PT, PT, PT, 0x80, 0x8 ;  /* 0x000000000008781c */ /* 0x000fe20003f4f070 */
[----:B------:R-:W-:Y:S01]  /*35f0*/  UIADD3 UR14, UPT, UPT, UR12, 0x1, URZ ;  /* 0x000000010c0e7890 */ /* 0x000fe2000fffe0ff */
[----:B------:R-:W-:Y:S03]  /*3600*/  ELECT P1, URZ, PT ;  /* 0x0000000000ff782f */ /* 0x000fe60003820000 */
[----:B------:R-:W-:Y:S01]  /*3610*/  UISETP.NE.AND UP1, UPT, UR14, 0x8, UPT ;  /* 0x000000080e00788c */ /* 0x000fe2000bf25270 */
[----:B------:R-:W-:Y:S01]  /*3620*/  PLOP3.LUT P0, PT, PT, PT, UP0, 0x80, 0x8 ;  /* 0x000000000008781c */ /* 0x000fe20003f0f008 */
[----:B------:R-:W-:Y:S02]  /*3630*/  ULEA UR26, UR12, UR10, 0x9 ;  /* 0x0000000a0c1a7291 */ /* 0x000fe4000f8e48ff */
[----:B------:R-:W-:Y:S02]  /*3640*/  USEL UR11, URZ, 0x1, UP1 ;  /* 0x00000001ff0b7887 */ /* 0x000fe40008800000 */
[----:B------:R-:W-:Y:S02]  /*3650*/  USEL UR14, UR14, URZ, UP1 ;  /* 0x000000ff0e0e7287 */ /* 0x000fe40008800000 */
[----:B------:R-:W-:Y:S02]  /*3660*/  ULEA UR28, UR12, UR9, 0xa ;  /* 0x000000090c1c7291 */ /* 0x000fe4000f8e50ff */
[----:B------:R-:W-:Y:S01]  /*3670*/  @UP0 ULEA UR4, UR14, UR6, 0x3 ;  /* 0x000000060e040291 */ /* 0x000fe2000f8e18ff */
[----:B------:R-:W-:Y:S01]  /*3680*/  LOP3.LUT R2, R2, UR11, RZ, 0x3c, !PT ;  /* 0x0000000b02027c12 */ /* 0x000fe2000f8e3cff */
[----:B------:R-:W-:Y:S02]  /*3690*/  UIADD3 UR36, UPT, UPT, UR26, 0x2, URZ ;  /* 0x000000021a247890 */ /* 0x000fe4000fffe0ff */
[----:B------:R-:W-:Y:S01]  /*36a0*/  UIADD3 UR34, UPT, UPT, UR28, 0x2, URZ ;  /* 0x000000021c227890 */ /* 0x000fe2000fffe0ff */
[----:B-1----:R-:W-:Y:S01]  /*36b0*/  @P0 SHF.L.U32 R0, R2, 0x1f, RZ ;  /* 0x0000001f02000819 */ /* 0x002fe200000006ff */
[----:B------:R-:W-:Y:S02]  /*36c0*/  UIADD3 UR32, UPT, UPT, UR26, 0x4, URZ ;  /* 0x000000041a207890 */ /* 0x000fe4000fffe0ff */
[----:B------:R-:W-:Y:S01]  /*36d0*/  UIADD3 UR30, UPT, UPT, UR28, 0x4, URZ ;  /* 0x000000041c1e7890 */ /* 0x000fe2000fffe0ff */
[----:B------:R4:W1:Y:S01]  /*36e0*/  @P0 SYNCS.PHASECHK.TRANS64.TRYWAIT P2, [UR4], R0 ;  /* 0x00000000ff0005a7 */ /* 0x0008620008041104 */
[----:B------:R-:W-:Y:S02]  /*36f0*/  ELECT P0, URZ, PT ;  /* 0x0000000000ff782f */ /* 0x000fe40003800000 */
[C---:B-----5:R-:W-:Y:S01]  /*3700*/  @P1 R2UR.BROADCAST UR4, R4.reuse ;  /* 0x00000000040412ca */ /* 0x060fe200008e0000 */
[----:B------:R-:W-:Y:S10]  /*3710*/  UIADD3 UR7, UPT, UPT, UR7, 0x40, URZ ;  /* 0x0000004007077890 */ /* 0x000ff4000fffe0ff */
[C---:B------:R-:W-:Y:S02]  /*3720*/  @P0 R2UR.BROADCAST UR11, R4.reuse ;  /* 0x00000000040b02ca */ /* 0x040fe400008e0000 */
[----:B------:R-:W-:Y:S01]  /*3730*/  ELECT P0, URZ, PT ;  /* 0x0000000000ff782f */ /* 0x000fe20003800000 */
[----:B------:R-:W-:Y:S01]  /*3740*/  UMOV UR27, 0x40004040 ;  /* 0x40004040001b7882 */ /* 0x000fe20000000000 */
[----:B------:R-:W-:Y:S01]  /*3750*/  UMOV UR29, 0x40004040 ;  /* 0x40004040001d7882 */ /* 0x000fe20000000000 */
[----:B------:R-:W-:Y:S01]  /*3760*/  UMOV UR37, 0x40004040 ;  /* 0x4000404000257882 */ /* 0x000fe20000000000 */
[----:B------:R-:W-:Y:S01]  /*3770*/  UMOV UR35, 0x40004040 ;  /* 0x4000404000237882 */ /* 0x000fe20000000000 */
[----:B------:R-:W-:Y:S01]  /*3780*/  UMOV UR33, 0x40004040 ;  /* 0x4000404000217882 */ /* 0x000fe20000000000 */
[----:B------:R-:W-:Y:S01]  /*3790*/  UMOV UR31, 0x40004040 ;  /* 0x40004040001f7882 */ /* 0x000fe20000000000 */
[----:B------:R-:W-:Y:S01]  /*37a0*/  UMOV UR12, UR14 ;  /* 0x0000000e000c7c82 */ /* 0x000fe20008000000 */
[----:B------:R2:W-:Y:S01]  /*37b0*/  UTCHMMA gdesc[UR28], gdesc[UR26], tmem[UR4], tmem[UR24], idesc[UR25], UP3 ;  /* 0x00ff181a1c0075ea */ /* 0x0005e20009800004 */
[----:B------:R-:W-:Y:S02]  /*37c0*/  UPLOP3.LUT UP3, UPT, UPT, UPT, UPT, 0x80, 0x8 ;  /* 0x000000000008789c */ /* 0x000fe40003f6f070 */
[----:B------:R3:W-:Y:S01]  /*37d0*/  UTCHMMA gdesc[UR34], gdesc[UR36], tmem[UR11], tmem[UR22], idesc[UR23], UPT ;  /* 0x00ff1624220075ea */ /* 0x0007e2000b80000b */
[----:B--2---:R-:W-:Y:S01]  /*37e0*/  UIADD3 UR26, UPT, UPT, UR26, 0x6, URZ ;  /* 0x000000061a1a7890 */ /* 0x004fe2000fffe0ff */
[C---:B------:R-:W-:Y:S02]  /*37f0*/  @P0 R2UR.BROADCAST UR4, R4.reuse ;  /* 0x00000000040402ca */ /* 0x040fe400008e0000 */
[----:B------:R-:W-:Y:S11]  /*3800*/  ELECT P0, URZ, PT ;  /* 0x0000000000ff782f */ /* 0x000ff60003800000 */
[----:B------:R-:W-:Y:S02]  /*3810*/  @!UPT UIADD3 URZ, UPT, UPT, URZ, URZ, URZ ;  /* 0x000000fffffff290 */ /* 0x000fe4000fffe0ff */
[----:B---3--:R-:W-:Y:S01]  /*3820*/  @P0 R2UR.BROADCAST UR11, R4 ;  /* 0x00000000040b02ca */ /* 0x008fe200008e0000 */
[----:B------:R-:W-:Y:S01]  /*3830*/  UIADD3 UR28, UPT, UPT, UR28, 0x6, URZ ;  /* 0x000000061c1c7890 */ /* 0x000fe2000fffe0ff */
[----:B------:R2:W-:Y:S11]  /*3840*/  UTCHMMA gdesc[UR30], gdesc[UR32], tmem[UR4], tmem[UR20], idesc[UR21], UPT ;  /* 0x00ff14201e0075ea */ /* 0x0005f6000b800004 */
[----:B------:R4:W-:Y:S01]  /*3850*/  UTCHMMA gdesc[UR28], gdesc[UR26], tmem[UR11], tmem[UR18], idesc[UR19], UPT ;  /* 0x00ff121a1c0075ea */ /* 0x0009e2000b80000b */
[----:B------:R4:W-:Y:S01]  /*3860*/  UTCBAR [UR7], URZ ;  /* 0x000000ff070073e9 */ /* 0x0009e200080000ff */
[----:B--2---:R-:W-:Y:S02]  /*3870*/  UIADD3 UR4, UPT, UPT, UR13, 0x1, URZ ;  /* 0x000000010d047890 */ /* 0x004fe4000fffe0ff */
[----:B------:R-:W-:Y:S02]  /*3880*/  UIADD3 UR13, UPT, UPT, UR13, -0x1, URZ ;  /* 0xffffffff0d0d7890 */ /* 0x000fe4000fffe0ff */
[----:B------:R-:W-:Y:S09]  /*3890*/  UISETP.GT.U32.AND UP0, UPT, UR4, 0x1, UPT ;  /* 0x000000010400788c */ /* 0x000ff2000bf04070 */
[----:B------:R-:W-:Y:S05]  /*38a0*/  BRA.U UP0, `(.L_x_56) ;  /* 0xfffffffd00347547 */ /* 0x000fea000b83ffff */
.L_x_53:
[----:B------:R-:W-:Y:S01]  /*38b0*/  UIADD3 UR15, UPT, UPT, UR15, 0x1, URZ ;  /* 0x000000010f0f7890 */ /* 0x000fe2000fffe0ff */
[----:B------:R-:W-:Y:S01]  /*38c0*/  LOP3.LUT R3, R3, 0x1, RZ, 0x3c, !PT ;  /* 0x0000000103037812 */ /* 0x000fe200078e3cff */
[----:B------:R-:W-:Y:S02]  /*38d0*/  UIADD3 UR8, UPT, UPT, UR8, 0xd0, URZ ;  /* 0x000000d008087890 */ /* 0x000fe4000fffe0ff */
[----:B------:R-:W-:-:S04]  /*38e0*/  UISETP.NE.AND UP0, UPT, UR15, 0x2, UPT ;  /* 0x000000020f00788c */ /* 0x000fc8000bf05270 */
[----:B------:R-:W-:Y:S02]  /*38f0*/  USEL UR4, URZ, 0x1, UP0 ;  /* 0x00000001ff047887 */ /* 0x000fe40008000000 */
[----:B------:R-:W-:Y:S01]  /*3900*/  USEL UR15, UR15, URZ, UP0 ;  /* 0x000000ff0f0f7287 */ /* 0x000fe20008000000 */
[----:B------:R2:W-:Y:S03]  /*3910*/  UTCBAR [UR8], URZ ;  /* 0x000000ff080073e9 */ /* 0x0005e600080000ff */
[----:B------:R-:W-:Y:S01]  /*3920*/  LOP3.LUT R8, R8, UR4, RZ, 0x3c, !PT ;  /* 0x0000000408087c12 */ /* 0x000fe2000f8e3cff */
[----:B------:R-:W-:Y:S07]  /*3930*/  @P3 BRA `(.L_x_57) ;  /* 0xfffffff800a83947 */ /* 0x000fee000383ffff */
[----:B------:R-:W3:Y:S01]  /*3940*/  S2UR UR4, SR_CgaCtaId ;  /* 0x00000000000479c3 */ /* 0x000ee20000008800 */
[----:B------:R-:W-:Y:S01]  /*3950*/  ELECT P0, URZ, PT ;  /* 0x0000000000ff782f */ /* 0x000fe20003800000 */
[----:B-1--4-:R-:W-:Y:S01]  /*3960*/  IMAD.MOV.U32 R0, RZ, RZ, 0x1 ;  /* 0x00000001ff007424 */ /* 0x012fe200078e00ff */
[----:B------:R-:W-:Y:S01]  /*3970*/  UIADD3 UR6, UPT, UPT, UR6, 0xe0, URZ ;  /* 0x000000e006067890 */ /* 0x000fe2000fffe0ff */
[----:B------:R-:W-:Y:S01]  /*3980*/  SHF.L.U32 R2, R8, 0x1f, RZ ;  /* 0x0000001f08027819 */ /* 0x000fe200000006ff */
[----:B------:R-:W-:-:S03]  /*3990*/  UMOV UR5, 0x40 ;  /* 0x0000004000057882 */ /* 0x000fc60000000000 */
[----:B------:R-:W-:Y:S01]  /*39a0*/  UVIRTCOUNT.DEALLOC.SMPOOL 0x80 ;  /* 0x000000800000784c */ /* 0x000fe20000000000 */
[----:B---3--:R-:W-:Y:S02]  /*39b0*/  ULEA UR4, UR4, UR5, 0x18 ;  /* 0x0000000504047291 */ /* 0x008fe4000f8ec0ff */
[----:B------:R-:W-:-:S07]  /*39c0*/  ULEA UR5, UR15, UR6, 0x3 ;  /* 0x000000060f057291 */ /* 0x000fce000f8e18ff */
[----:B------:R1:W-:Y:S02]  /*39d0*/  @P0 STS.U8 [UR4+0x1c], R0 ;  /* 0x00001c00ff000988 */ /* 0x0003e40008000004 */
[----:B------:R-:W3:Y:S02]  /*39e0*/  SYNCS.PHASECHK.TRANS64.TRYWAIT P0, [UR5], R2 ;  /* 0x00000002ff0075a7 */ /* 0x000ee40008001105 */
[----:B-1-3--:R-:W-:Y:S05]  /*39f0*/  @!P0 BRA `(.L_x_58) ;  /* 0x00000044005c8947 */ /* 0x00afea0003800000 */
.L_x_139:
[----:B------:R-:W-:-:S04]  /*3a00*/  UIADD3 UR7, UPT, UPT, UR15, 0x1, URZ ;  /* 0x000000010f077890 */ /* 0x000fc8000fffe0ff */
[----:B------:R-:W-:-:S04]  /*3a10*/  UISETP.NE.AND UP0, UPT, UR7, 0x2, UPT ;  /* 0x000000020700788c */ /* 0x000fc8000bf05270 */
[----:B------:R-:W-:Y:S02]  /*3a20*/  USEL UR5, URZ, 0x1, UP0 ;  /* 0x00000001ff057887 */ /* 0x000fe40008000000 */
[----:B------:R-:W-:-:S04]  /*3a30*/  USEL UR7, UR7, URZ, UP0 ;  /* 0x000000ff07077287 */ /* 0x000fc80008000000 */
[----:B------:R-:W-:Y:S01]  /*3a40*/  ULEA UR7, UR7, UR6, 0x3 ;  /* 0x0000000607077291 */ /* 0x000fe2000f8e18ff */
[----:B-1----:R-:W-:-:S04]  /*3a50*/  LOP3.LUT R2, R8, UR5, RZ, 0x3c, !PT ;  /* 0x0000000508027c12 */ /* 0x002fc8000f8e3cff */
[----:B------:R-:W-:-:S04]  /*3a60*/  SHF.L.U32 R2, R2, 0x1f, RZ ;  /* 0x0000001f02027819 */ /* 0x000fc800000006ff */
[----:B------:R-:W1:Y:S02]  /*3a70*/  SYNCS.PHASECHK.TRANS64.TRYWAIT P0, [UR7], R2 ;  /* 0x00000002ff0075a7 */ /* 0x000e640008001107 */
[----:B-1----:R-:W-:Y:S05]  /*3a80*/  @!P0 BRA `(.L_x_59) ;  /* 0x0000004400508947 */ /* 0x002fea0003800000 */
.L_x_141:
[----:B------:R-:W-:Y:S01]  /*3a90*/  NOP ;  /* 0x0000000000007918 */ /* 0x000fe20000000000 */
[----:B-1----:R-:W1:Y:S01]  /*3aa0*/  LDS R0, [UR4+0x14] ;  /* 0x00001404ff007984 */ /* 0x002e620008000800 */
[----:B------:R-:W-:Y:S01]  /*3ab0*/  LOP3.LUT R3, R9, 0xffff, RZ, 0xc0, !PT ;  /* 0x0000ffff09037812 */ /* 0x000fe200078ec0ff */
[----:B------:R-:W-:-:S03]  /*3ac0*/  IMAD.MOV.U32 R2, RZ, RZ, 0xffff ;  /* 0x0000ffffff027424 */ /* 0x000fc600078e00ff */
[----:B------:R-:W-:-:S04]  /*3ad0*/  SHF.R.U32.HI R3, RZ, 0x5, R3 ;  /* 0x00000005ff037819 */ /* 0x000fc80000011603 */
[----:B------:R-:W-:-:S04]  /*3ae0*/  SHF.L.U32 R2, R2, R3, RZ ;  /* 0x0000000302027219 */ /* 0x000fc800000006ff */
[----:B-1----:R-:W-:-:S04]  /*3af0*/  LOP3.LUT R0, R0, R2, RZ, 0xc0, !PT ;  /* 0x0000000200007212 */ /* 0x002fc800078ec0ff */
[----:B------:R-:W-:Y:S01]  /*3b00*/  ISETP.NE.AND P0, PT, R0, R2, PT ;  /* 0x000000020000720c */ /* 0x000fe20003f05270 */
[----:B------:R-:W-:-:S05]  /*3b10*/  IMAD.MOV.U32 R0, RZ, RZ, 0x1 ;  /* 0x00000001ff007424 */ /* 0x000fca00078e00ff */
[----:B------:R-:W-:-:S07]  /*3b20*/  SHF.L.U32 R0, R0, R3, RZ ;  /* 0x0000000300007219 */ /* 0x000fce00000006ff */
[----:B------:R-:W-:Y:S05]  /*3b30*/  @P0 BRA `(.L_x_60) ;  /* 0x00000000005c0947 */ /* 0x000fea0003800000 */
[----:B------:R-:W1:Y:S02]  /*3b40*/  LDS R3, [UR4+0x18] ;  /* 0x00001804ff037984 */ /* 0x000e640008000800 */
[----:B-1----:R-:W-:-:S04]  /*3b50*/  LOP3.LUT R3, R3, R0, RZ, 0xc0, !PT ;  /* 0x0000000003037212 */ /* 0x002fc800078ec0ff */
[----:B------:R-:W-:-:S13]  /*3b60*/  ISETP.NE.AND P0, PT, R3, R0, PT ;  /* 0x000000000300720c */ /* 0x000fda0003f05270 */
[----:B------:R-:W-:Y:S05]  /*3b70*/  @P0 BRA `(.L_x_61) ;  /* 0x0000000000400947 */ /* 0x000fea0003800000 */
[----:B--2---:R-:W-:Y:S01]  /*3b80*/  R2UR UR8, R2 ;  /* 0x00000000020872ca */ /* 0x004fe200000e0000 */
[----:B------:R-:W1:Y:S01]  /*3b90*/  S2R R3, SR_LANEID ;  /* 0x0000000000037919 */ /* 0x000e620000000000 */
[----:B------:R-:W-:Y:S01]  /*3ba0*/  LOP3.LUT R0, RZ, R0, RZ, 0x33, !PT ;  /* 0x00000000ff007212 */ /* 0x000fe200078e33ff */
[----:B------:R-:W-:Y:S02]  /*3bb0*/  VOTEU.ANY UR7, UPT, PT ;  /* 0x0000000000077886 */ /* 0x000fe400038e0100 */
[----:B------:R-:W-:Y:S01]  /*3bc0*/  UFLO.U32 UR7, UR7 ;  /* 0x00000007000772bd */ /* 0x000fe200080e0000 */
[----:B------:R-:W2:Y:S07]  /*3bd0*/  REDUX UR5, R0 ;  /* 0x00000000000573c4 */ /* 0x000eae0000000000 */
[----:B------:R-:W-:-:S06]  /*3be0*/  ULOP3.LUT UR8, URZ, UR8, URZ, 0x33, !UPT ;  /* 0x00000008ff087292 */ /* 0x000fcc000f8e33ff */
[----:B------:R-:W-:-:S04]  /*3bf0*/  IMAD.U32 R2, RZ, RZ, UR8 ;  /* 0x00000008ff027e24 */ /* 0x000fc8000f8e00ff */
[----:B------:R-:W3:Y:S02]  /*3c00*/  REDUX UR6, R2 ;  /* 0x00000000020673c4 */ /* 0x000ee40000000000 */
[----:B------:R4:W-:Y:S01]  /*3c10*/  UTCATOMSWS.AND URZ, UR8 ;  /* 0x0000000800ff79e3 */ /* 0x0009e20008000000 */
[----:B--2---:R-:W-:Y:S01]  /*3c20*/  IMAD.U32 R0, RZ, RZ, UR5 ;  /* 0x00000005ff007e24 */ /* 0x004fe2000f8e00ff */
[----:B-1----:R-:W-:Y:S01]  /*3c30*/  ISETP.EQ.U32.AND P0, PT, R3, UR7, PT ;  /* 0x0000000703007c0c */ /* 0x002fe2000bf02070 */
[----:B---3--:R-:W-:-:S12]  /*3c40*/  IMAD.U32 R2, RZ, RZ, UR6 ;  /* 0x00000006ff027e24 */ /* 0x008fd8000f8e00ff */
[----:B------:R4:W-:Y:S04]  /*3c50*/  @P0 ATOMS.AND RZ, [UR4+0x14], R2 ;  /* 0x00001402ffff098c */ /* 0x0009e8000a800004 */
[----:B------:R4:W-:Y:S01]  /*3c60*/  @P0 ATOMS.AND RZ, [UR4+0x18], R0 ;  /* 0x00001800ffff098c */ /* 0x0009e2000a800004 */
[----:B------:R-:W-:Y:S05]  /*3c70*/  BRA `(.L_x_62) ;  /* 0x0000000000147947 */ /* 0x000fea0003800000 */
.L_x_61:
[----:B------:R-:W-:Y:S02]  /*3c80*/  MOV R2, 0x3ca0 ;  /* 0x00003ca000027802 */ /* 0x000fe40000000f00 */
[----:B--2--5:R-:W-:Y:S05]  /*3c90*/  CALL.REL.NOINC `($__internal_0_$__cuda_sm10x_tcgen05_guardrail_trap_col_being_dealloced_not_returned_by_alloc) ;  /* 0x0000004400c47944 */ /* 0x024fea0003c00000 */
[----:B------:R-:W-:Y:S05]  /*3ca0*/  BRA `(.L_x_62) ;  /* 0x0000000000087947 */ /* 0x000fea0003800000 */
.L_x_60:
[----:B------:R-:W-:Y:S02]  /*3cb0*/  MOV R2, 0x3cd0 ;  /* 0x00003cd000027802 */ /* 0x000fe40000000f00 */
[----:B--2--5:R-:W-:Y:S05]  /*3cc0*/  CALL.REL.NOINC `($__internal_2_$__cuda_sm10x_tcgen05_guardrail_trap_unallocated_columns_being_dealloced) ;  /* 0x0000004400d07944 */ /* 0x024fea0003c00000 */
.L_x_62:
[----:B------:R-:W-:Y:S01]  /*3cd0*/  NOP ;  /* 0x0000000000007918 */ /* 0x000fe20000000000 */
[----:B----4-:R-:W-:Y:S05]  /*3ce0*/  EXIT ;  /* 0x000000000000794d */ /* 0x010fea0003800000 */
.L_x_46:
[----:B------:R-:W-:-:S09]  /*3cf0*/  UISETP.NE.OR UP1, UPT, UR6, 0x3, !UP1 ;  /* 0x000000030600788c */ /* 0x000fd2000cf25670 */
[----:B------:R-:W-:Y:S05]  /*3d00*/  BRA.U UP1, `(.L_x_63) ;  /* 0x0000000d01e87547 */ /* 0x000fea000b800000 */
[----:B------:R-:W1:Y:S01]  /*3d10*/  LDC.64 R8, c[0x0][0x888] ;  /* 0x00022200ff087b82 */ /* 0x000e620000000a00 */
[----:B------:R-:W-:Y:S01]  /*3d20*/  UMOV UR7, 0x400 ;  /* 0x0000040000077882 */ /* 0x000fe20000000000 */
[----:B------:R-:W-:Y:S01]  /*3d30*/  IMAD.MOV.U32 R35, RZ, RZ, 0x1 ;  /* 0x00000001ff237424 */ /* 0x000fe200078e00ff */
[----:B------:R-:W-:Y:S01]  /*3d40*/  ULEA UR7, UR45, UR7, 0x18 ;  /* 0x000000072d077291 */ /* 0x000fe2000f8ec0ff */
[----:B------:R-:W-:Y:S01]  /*3d50*/  IMAD.MOV.U32 R34, RZ, RZ, RZ ;  /* 0x000000ffff227224 */ /* 0x000fe200078e00ff */
[----:B------:R-:W-:Y:S02]  /*3d60*/  UPLOP3.LUT UP0, UPT, UPT, UPT, UPT, 0x40, 0x4 ;  /* 0x000000000004789c */ /* 0x000fe40003f0e870 */
[----:B------:R-:W-:Y:S01]  /*3d70*/  UIADD3 UR6, UPT, UPT, UR7, 0xc8, URZ ;  /* 0x000000c807067890 */ /* 0x000fe2000fffe0ff */
[----:B------:R-:W2:Y:S01]  /*3d80*/  LDC.64 R32, c[0x0][0x988] ;  /* 0x00026200ff207b82 */ /* 0x000ea20000000a00 */
[----:B------:R-:W-:Y:S02]  /*3d90*/  UMOV UR18, URZ ;  /* 0x000000ff00127c82 */ /* 0x000fe40008000000 */
[----:B------:R-:W-:-:S05]  /*3da0*/  UPRMT UR6, URZ, 0x654, UR6 ;  /* 0x00000654ff067896 */ /* 0x000fca0008000006 */
[----:B------:R-:W4:Y:S08]  /*3db0*/  LDC.64 R26, c[0x0][0x980] ;  /* 0x00026000ff1a7b82 */ /* 0x000f300000000a00 */
[----:B------:R-:W3:Y:S01]  /*3dc0*/  LDC R0, c[0x0][0xb30] ;  /* 0x0002cc00ff007b82 */ /* 0x000ee20000000800 */
[----:B-1----:R-:W-:-:S04]  /*3dd0*/  ISETP.NE.U32.AND P0, PT, R8, RZ, PT ;  /* 0x000000ff0800720c */ /* 0x002fc80003f05070 */
[----:B------:R-:W-:-:S03]  /*3de0*/  ISETP.NE.AND.EX P0, PT, R9, RZ, PT, P0 ;  /* 0x000000ff0900720c */ /* 0x000fc60003f05300 */
[----:B------:R-:W1:Y:S01]  /*3df0*/  LDC R19, c[0x0][0x370] ;  /* 0x0000dc00ff137b82 */ /* 0x000e620000000800 */
[C---:B--2---:R-:W-:Y:S02]  /*3e00*/  ISETP.NE.AND P2, PT, R33.reuse, 0x1, PT ;  /* 0x000000012100780c */ /* 0x044fe40003f45270 */
[----:B------:R-:W-:Y:S01]  /*3e10*/  R2UR UR4, R33 ;  /* 0x00000000210472ca */ /* 0x000fe200000e0000 */
[----:B------:R-:W-:-:S04]  /*3e20*/  IMAD.MOV.U32 R33, RZ, RZ, 0x2000 ;  /* 0x00002000ff217424 */ /* 0x000fc800078e00ff */
[----:B------:R-:W2:Y:S01]  /*3e30*/  LDC R3, c[0x0][0xb0c] ;  /* 0x0002c300ff037b82 */ /* 0x000ea20000000800 */
[----:B----4-:R-:W-:Y:S01]  /*3e40*/  R2UR UR5, R26 ;  /* 0x000000001a0572ca */ /* 0x010fe200000e0000 */
[----:B------:R-:W-:-:S04]  /*3e50*/  VOTEU.ANY UP3, P0 ;  /* 0x0000000000ff7886 */ /* 0x000fc80000060100 */
[----:B------:R-:W-:Y:S02]  /*3e60*/  VOTEU.ANY UP2, P2 ;  /* 0x0000000000ff7886 */ /* 0x000fe40001040100 */
[----:B------:R-:W4:Y:S01]  /*3e70*/  LDC R15, c[0x0][0xb20] ;  /* 0x0002c800ff0f7b82 */ /* 0x000f220000000800 */
[----:B---3--:R-:W-:-:S07]  /*3e80*/  ISETP.NE.AND P1, PT, R0, 0x1, PT ;  /* 0x000000010000780c */ /* 0x008fce0003f25270 */
[----:B------:R-:W3:Y:S08]  /*3e90*/  LDC.64 R36, c[0x0][0x348] ;  /* 0x0000d200ff247b82 */ /* 0x000ef00000000a00 */
[----:B------:R-:W1:Y:S08]  /*3ea0*/  LDC.64 R22, c[0x0][0xb10] ;  /* 0x0002c400ff167b82 */ /* 0x000e700000000a00 */
[----:B------:R-:W1:Y:S08]  /*3eb0*/  LDC.64 R6, c[0x0][0xb18] ;  /* 0x0002c600ff067b82 */ /* 0x000e700000000a00 */
[----:B------:R-:W1:Y:S08]  /*3ec0*/  LDC.64 R4, c[0x0][0xb28] ;  /* 0x0002ca00ff047b82 */ /* 0x000e700000000a00 */
[----:B------:R-:W1:Y:S08]  /*3ed0*/  LDC.64 R20, c[0x0][0x890] ;  /* 0x00022400ff147b82 */ /* 0x000e700000000a00 */
[----:B------:R-:W1:Y:S08]  /*3ee0*/  LDC.64 R24, c[0x0][0x990] ;  /* 0x00026400ff187b82 */ /* 0x000e700000000a00 */
[----:B--234-:R-:W1:Y:S02]  /*3ef0*/  LDC R16, c[0x0][0x374] ;  /* 0x0000dd00ff107b82 */ /* 0x01ce640000000800 */
.L_x_72:
[----:B------:R-:W-:Y:S04]  /*3f00*/  SHF.L.U32 R2, R34, 0x1f, RZ ;  /* 0x0000001f22027819 */ /* 0x000fe800000006ff */
[----:B--2---:R-:W2:Y:S02]  /*3f10*/  SYNCS.PHASECHK.TRANS64.TRYWAIT P0, [UR7+0xc0], R2 ;  /* 0x0000c002ff0075a7 */ /* 0x004ea40008001107 */
[----:B--2---:R-:W-:Y:S05]  /*3f20*/  @!P0 BRA `(.L_x_64) ;  /* 0x0000004000408947 */ /* 0x004fea0003800000 */
.L_x_143:
[----:B------:R-:W3:Y:S01]  /*3f30*/  LDS.128 R28, [UR7+0x100] ;  /* 0x00010007ff1c7984 */ /* 0x000ee20008000c00 */
[----:B------:R-:W-:Y:S01]  /*3f40*/  ISETP.GE.AND P0, PT, R40, 0x1, PT ;  /* 0x000000012800780c */ /* 0x000fe20003f06270 */
[----:B------:R-:W-:Y:S01]  /*3f50*/  @!PT LDS RZ, [RZ] ;  /* 0x00000000fffff984 */ /* 0x000fe20000000800 */
[----:B------:R-:W-:Y:S01]  /*3f60*/  @!PT LDS RZ, [RZ] ;  /* 0x00000000fffff984 */ /* 0x000fe20000000800 */
[----:B------:R-:W-:Y:S01]  /*3f70*/  @!PT LDS RZ, [RZ] ;  /* 0x00000000fffff984 */ /* 0x000fe20000000800 */
[----:B------:R-:W-:Y:S01]  /*3f80*/  @!PT LDS RZ, [RZ] ;  /* 0x00000000fffff984 */ /* 0x000fe20000000800 */
[----:B------:R4:W-:Y:S06]  /*3f90*/  MEMBAR.ALL.CTA ;  /* 0x0000000000007992 */ /* 0x0009ec0000008000 */
[----:B----4-:R-:W4:Y:S02]  /*3fa0*/  FENCE.VIEW.ASYNC.S ;  /* 0x00000000000073c6 */ /* 0x010f240000000000 */
[----:B----4-:R-:W-:Y:S01]  /*3fb0*/  SYNCS.ARRIVE.TRANS64.RED.A1T0 RZ, [UR6], RZ ;  /* 0x000000ffffff79a7 */ /* 0x010fe20008100406 */
[----:B---3--:R-:W-:Y:S11]  /*3fc0*/  LOP3.LUT P3, RZ, R30, 0x1, RZ, 0xc0, !PT ;  /* 0x000000011eff7812 */ /* 0x008ff6000786c0ff */
[----:B------:R-:W-:Y:S02]  /*3fd0*/  @!UPT UIADD3 URZ, UPT, UPT, URZ, URZ, URZ ;  /* 0x000000fffffff290 */ /* 0x000fe4000fffe0ff */
[----:B------:R-:W-:Y:S02]  /*3fe0*/  @P3 MOV R11, R28 ;  /* 0x0000001c000b3202 */ /* 0x000fe40000000f00 */
[----:B------:R-:W-:Y:S01]  /*3ff0*/  @P3 LOP3.LUT R10, R29, 0xffff, RZ, 0xc0, !PT ;  /* 0x0000ffff1d0a3812 */ /* 0x000fe200078ec0ff */
[----:B------:R-:W-:Y:S06]  /*4000*/  @!P0 BRA `(.L_x_65) ;  /* 0x0000000000a48947 */ /* 0x000fec0003800000 */
[----:B-12---:R-:W-:Y:S01]  /*4010*/  IMAD.HI.U32 R0, R16, R7, RZ ;  /* 0x0000000710007227 */ /* 0x006fe200078e00ff */
[----:B------:R-:W-:Y:S02]  /*4020*/  ISETP.NE.AND P0, PT, R6, 0x1, PT ;  /* 0x000000010600780c */ /* 0x000fe40003f05270 */
[----:B------:R-:W-:Y:S01]  /*4030*/  ISETP.NE.AND P2, PT, R40, 0x1, PT ;  /* 0x000000012800780c */ /* 0x000fe20003f45270 */
[----:B------:R-:W-:Y:S01]  /*4040*/  IMAD.HI.U32 R9, R19, R22, RZ ;  /* 0x0000001613097227 */ /* 0x000fe200078e00ff */
[----:B------:R-:W-:Y:S02]  /*4050*/  SHF.R.U32.HI R0, RZ, R15, R0 ;  /* 0x0000000fff007219 */ /* 0x000fe40000011600 */
[----:B------:R-:W-:Y:S01]  /*4060*/  ISETP.NE.AND P4, PT, R3, 0x1, PT ;  /* 0x000000010300780c */ /* 0x000fe20003f85270 */
[----:B------:R-:W-:Y:S01]  /*4070*/  IMAD.HI.U32 R13, R10, R7, RZ ;  /* 0x000000070a0d7227 */ /* 0x000fe200078e00ff */
[----:B------:R-:W-:Y:S02]  /*4080*/  SHF.R.U32.HI R9, RZ, R23, R9 ;  /* 0x00000017ff097219 */ /* 0x000fe40000011609 */
[----:B------:R-:W-:Y:S01]  /*4090*/  SEL R0, R16, R0, !P0 ;  /* 0x0000000010007207 */ /* 0x000fe20004000000 */
[----:B------:R-:W-:Y:S01]  /*40a0*/  IMAD.HI.U32 R12, R11, R22, RZ ;  /* 0x000000160b0c7227 */ /* 0x000fe200078e00ff */
[----:B------:R-:W-:Y:S03]  /*40b0*/  SEL R9, R19, R9, !P4 ;  /* 0x0000000913097207 */ /* 0x000fe60006000000 */
[-C--:B------:R-:W-:Y:S01]  /*40c0*/  IMAD.HI.U32 R8, R0, R4.reuse, RZ ;  /* 0x0000000400087227 */ /* 0x080fe200078e00ff */
[----:B------:R-:W-:Y:S03]  /*40d0*/  SHF.R.U32.HI R12, RZ, R23, R12 ;  /* 0x00000017ff0c7219 */ /* 0x000fe6000001160c */
[----:B------:R-:W-:Y:S01]  /*40e0*/  IMAD.HI.U32 R2, R9, R4, RZ ;  /* 0x0000000409027227 */ /* 0x000fe200078e00ff */
[----:B------:R-:W-:Y:S02]  /*40f0*/  @P2 SHF.R.U32.HI R0, RZ, R5, R8 ;  /* 0x00000005ff002219 */ /* 0x000fe40000011608 */
[----:B------:R-:W-:Y:S02]  /*4100*/  SHF.R.U32.HI R8, RZ, R15, R13 ;  /* 0x0000000fff087219 */ /* 0x000fe4000001160d */
[----:B------:R-:W-:Y:S01]  /*4110*/  @P2 SHF.R.U32.HI R9, RZ, R5, R2 ;  /* 0x00000005ff092219 */ /* 0x000fe20000011602 */
[----:B------:R-:W-:Y:S01]  /*4120*/  IMAD R0, R40, R0, RZ ;  /* 0x0000000028007224 */ /* 0x000fe200078e02ff */
[----:B------:R-:W-:Y:S02]  /*4130*/  SEL R8, R10, R8, !P0 ;  /* 0x000000080a087207 */ /* 0x000fe40004000000 */
[----:B------:R-:W-:Y:S01]  /*4140*/  SEL R2, R11, R12, !P4 ;  /* 0x0000000c0b027207 */ /* 0x000fe20006000000 */
[----:B------:R-:W-:Y:S01]  /*4150*/  IMAD R12, R40, R9, RZ ;  /* 0x00000009280c7224 */ /* 0x000fe200078e02ff */
[C---:B------:R-:W-:Y:S01]  /*4160*/  ISETP.GE.AND P0, PT, R8.reuse, R0, PT ;  /* 0x000000000800720c */ /* 0x040fe20003f06270 */
[----:B------:R-:W-:Y:S03]  /*4170*/  IMAD.HI.U32 R0, R8, R4, RZ ;  /* 0x0000000408007227 */ /* 0x000fe600078e00ff */
[----:B------:R-:W-:Y:S02]  /*4180*/  ISETP.GE.OR P0, PT, R2, R12, P0 ;  /* 0x0000000c0200720c */ /* 0x000fe40000706670 */
[-C--:B------:R-:W-:Y:S04]  /*4190*/  SHF.R.U32.HI R0, RZ, R5.reuse, R0 ;  /* 0x00000005ff007219 */ /* 0x080fe80000011600 */
[----:B------:R-:W-:Y:S05]  /*41a0*/  SEL R13, R8, R0, !P2 ;  /* 0x00000000080d7207 */ /* 0x000fea0005000000 */
[----:B------:R-:W-:Y:S02]  /*41b0*/  IMAD.MOV R12, RZ, RZ, -R13 ;  /* 0x000000ffff0c7224 */ /* 0x000fe400078e0a0d */
[----:B------:R-:W-:Y:S04]  /*41c0*/  @!P0 IMAD.HI.U32 R0, R2, R4, RZ ;  /* 0x0000000402008227 */ /* 0x000fe800078e00ff */
[----:B------:R-:W-:Y:S01]  /*41d0*/  IMAD R12, R40, R12, R8 ;  /* 0x0000000c280c7224 */ /* 0x000fe200078e0208 */
[----:B------:R-:W-:Y:S04]  /*41e0*/  @!P0 SHF.R.U32.HI R0, RZ, R5, R0 ;  /* 0x00000005ff008219 */ /* 0x000fe80000011600 */
[----:B------:R-:W-:Y:S04]  /*41f0*/  @!P0 SEL R0, R2, R0, !P2 ;  /* 0x0000000002008207 */ /* 0x000fe80005000000 */
[----:B------:R-:W-:Y:S01]  /*4200*/  @!P0 IADD3 R13, PT, PT, R13, -R0, RZ ;  /* 0x800000000d0d8210 */ /* 0x000fe20007ffe0ff */
[----:B------:R-:W-:Y:S01]  /*4210*/  @!P0 IMAD R0, R9, R12, R0 ;  /* 0x0000000c09008224 */ /* 0x000fe200078e0200 */
[----:B------:R-:W-:Y:S01]  /*4220*/  IADD3 R9, PT, PT, -R8, RZ, RZ ;  /* 0x000000ff08097210 */ /* 0x000fe20007ffe1ff */
[--C-:B------:R-:W-:Y:S02]  /*4230*/  IMAD.MOV R12, RZ, RZ, -R2.reuse ;  /* 0x000000ffff0c7224 */ /* 0x100fe400078e0a02 */
[----:B------:R-:W-:Y:S02]  /*4240*/  @!P0 IMAD R8, R13, R40, R2 ;  /* 0x000000280d088224 */ /* 0x000fe400078e0202 */
[----:B------:R-:W-:Y:S02]  /*4250*/  @!P0 IMAD.MOV.U32 R2, RZ, RZ, R0 ;  /* 0x000000ffff028224 */ /* 0x000fe400078e0000 */
[----:B------:R-:W-:Y:S02]  /*4260*/  IMAD R11, R3, R12, R11 ;  /* 0x0000000c030b7224 */ /* 0x000fe400078e020b */
[----:B------:R-:W-:Y:S02]  /*4270*/  IMAD R10, R6, R9, R10 ;  /* 0x00000009060a7224 */ /* 0x000fe400078e020a */
[----:B------:R-:W-:Y:S02]  /*4280*/  IMAD R11, R2, R3, R11 ;  /* 0x00000003020b7224 */ /* 0x000fe400078e020b */
[----:B------:R-:W-:Y:S02]  /*4290*/  IMAD R10, R8, R6, R10 ;  /* 0x00000006080a7224 */ /* 0x000fe400078e020a */
.L_x_65:
[----:B------:R-:W-:Y:S05]  /*42a0*/  BRA.U UP0, `(.L_x_66) ;  /* 0x0000000100107547 */ /* 0x000fea000b800000 */
[----:B--2---:R-:W-:Y:S04]  /*42b0*/  MOV R2, UR15 ;  /* 0x0000000f00027c02 */ /* 0x004fe80008000f00 */
[----:B------:R-:W-:Y:S04]  /*42c0*/  SHF.L.U32 R2, R2, 0x1f, RZ ;  /* 0x0000001f02027819 */ /* 0x000fe800000006ff */
[----:B------:R-:W2:Y:S02]  /*42d0*/  SYNCS.PHASECHK.TRANS64.TRYWAIT P0, [UR7+0xb8], R2 ;  /* 0x0000b802ff0075a7 */ /* 0x000ea40008001107 */
[----:B--2---:R-:W-:Y:S05]  /*42e0*/  @!P0 BRA `(.L_x_67) ;  /* 0x0000003c00688947 */ /* 0x004fea0003800000 */
.L_x_66:
[----:B-1----:R-:W-:Y:S02]  /*42f0*/  ISETP.NE.U32.AND P2, PT, R20, RZ, PT ;  /* 0x000000ff1400720c */ /* 0x002fe40003f45070 */
[----:B------:R-:W-:Y:S02]  /*4300*/  R2UR UR10, R14 ;  /* 0x000000000e0a72ca */ /* 0x000fe400000e0000 */
[C---:B------:R-:W-:Y:S02]  /*4310*/  ISETP.NE.AND.EX P2, PT, R21.reuse, RZ, PT, P2 ;  /* 0x000000ff1500720c */ /* 0x040fe40003f45320 */
[----:B------:R-:W-:Y:S04]  /*4320*/  ISETP.NE.U32.AND P0, PT, R20, RZ, PT ;  /* 0x000000ff1400720c */ /* 0x000fe80003f05070 */
[----:B------:R-:W-:Y:S05]  /*4330*/  ISETP.NE.AND.EX P0, PT, R21, RZ, PT, P0 ;  /* 0x000000ff1500720c */ /* 0x000fea0003f05300 */
[----:B------:R-:W-:Y:S02]  /*4340*/  USHF.L.U32 UR10, UR10, 0x6, URZ ;  /* 0x000000060a0a7899 */ /* 0x000fe400080006ff */
[----:B------:R-:W-:Y:S10]  /*4350*/  @!P2 BRA `(.L_x_68) ;  /* 0x00000000002ca947 */ /* 0x000ff40003800000 */
[----:B------:R-:W-:Y:S01]  /*4360*/  UPLOP3.LUT UP4, UPT, UPT, UPT, UP3, 0x80, 0x8 ;  /* 0x000000000008789c */ /* 0x000fe20003f8f030 */
[----:B------:R-:W-:Y:S05]  /*4370*/  HFMA2 R92, -RZ, RZ, 0, 5.9604644775390625e-08 ;  /* 0x00000001ff5c7431 */ /* 0x000fea00000001ff */
[----:B------:R-:W-:Y:S11]  /*4380*/  PLOP3.LUT P2, PT, PT, PT, UP4, 0x80, 0x8 ;  /* 0x000000000008781c */ /* 0x000ff60003f4f048 */
[----:B------:R-:W-:Y:S02]  /*4390*/  @!UPT UIADD3 URZ, UPT, UPT, URZ, URZ, URZ ;  /* 0x000000fffffff290 */ /* 0x000fe4000fffe0ff */
[----:B------:R-:W1:Y:S01]  /*43a0*/  @P2 LDC.64 R8, c[0x0][0x888] ;  /* 0x00022200ff082b82 */ /* 0x000e620000000a00 */
[----:B--2---:R-:W-:Y:S04]  /*43b0*/  @P2 IMAD R0, R17, R20, RZ ;  /* 0x0000001411002224 */ /* 0x004fe800078e02ff */
[----:B-1----:R-:W-:Y:S01]  /*43c0*/  @P2 IMAD.WIDE R8, R0, 0x4, R8 ;  /* 0x0000000400082825 */ /* 0x002fe200078e0208 */
[----:B------:R-:W-:Y:S04]  /*43d0*/  MOV R0, 0x1 ;  /* 0x0000000100007802 */ /* 0x000fe80000000f00 */
[----:B-----5:R1:W5:Y:S01]  /*43e0*/  @P2 LDG.E R49, desc[UR50][R8.64] ;  /* 0x0000003208312981 */ /* 0x020362000c1e1900 */
[----:B------:R-:W-:Y:S01]  /*43f0*/  @!P2 PRMT R92, R0, 0x7610, R92 ;  /* 0x00007610005ca816 */ /* 0x000fe2000000005c */
[----:B-1----:R-:W3:Y:S06]  /*4400*/  @!P2 LDC R49, c[0x0][0x880] ;  /* 0x00022000ff31ab82 */ /* 0x002eec0000000800 */
.L_x_68:
[----:B---3-5:R-:W-:Y:S01]  /*4410*/  @!P0 FSETP.EQ.AND P4, PT, R49, RZ, PT ;  /* 0x000000ff3100820b */ /* 0x028fe20003f82000 */
[----:B------:R-:W-:Y:S01]  /*4420*/  @!UPT UIADD3 URZ, UPT, UPT, URZ, URZ, URZ ;  /* 0x000000fffffff290 */ /* 0x000fe2000fffe0ff */
[----:B------:R-:W-:Y:S11]  /*4430*/  @!P0 BRA `(.L_x_69) ;  /* 0x0000000000148947 */ /* 0x000ff60003800000 */
[----:B------:R-:W-:Y:S02]  /*4440*/  LOP3.LUT P0, RZ, R92, 0xff, RZ, 0xc0, !PT ;  /* 0x000000ff5cff7812 */ /* 0x000fe4000780c0ff */
[----:B------:R-:W-:Y:S04]  /*4450*/  PLOP3.LUT P4, PT, PT, PT, UP4, 0x80, 0x8 ;  /* 0x000000000008781c */ /* 0x000fe80003f8f048 */
[----:B------:R-:W-:Y:S07]  /*4460*/  PLOP3.LUT P4, PT, P4, PT, PT, 0x8, 0x80 ;  /* 0x000000000080781c */ /* 0x000fee000278e170 */
[----:B------:R-:W-:Y:S11]  /*4470*/  @P0 FSETP.EQ.AND P4, PT, R49, RZ, PT ;  /* 0x000000ff3100020b */ /* 0x000ff60003f82000 */
[----:B------:R-:W-:Y:S02]  /*4480*/  @!UPT UIADD3 URZ, UPT, UPT, URZ, URZ, URZ ;  /* 0x000000fffffff290 */ /* 0x000fe4000fffe0ff */
.L_x_69:
[----:B--2---:R-:W-:Y:S01]  /*4490*/  SHF.L.U32 R0, R35, 0x1f, RZ ;  /* 0x0000001f23007819 */ /* 0x004fe200000006ff */
[----:B------:R-:W-:Y:S01]  /*44a0*/  ULEA UR17, UR18, UR7, 0x3 ;  /* 0x0000000712117291 */ /* 0x000fe2000f8e18ff */
[----:B------:R-:W-:Y:S01]  /*44b0*/  ISETP.NE.AND P0, PT, R26, 0x1, PT ;  /* 0x000000011a00780c */ /* 0x000fe20003f05270 */
[----:B------:R-:W-:Y:S04]  /*44c0*/  IMAD.SHL.U32 R18, R18, 0x80, RZ ;  /* 0x0000008012127824 */ /* 0x000fe800078e00ff */
[C---:B------:R-:W-:Y:S01]  /*44d0*/  IMAD.HI.U32 R9, R18.reuse, R27, RZ ;  /* 0x0000001b12097227 */ /* 0x040fe200078e00ff */
[C---:B------:R-:W-:Y:S02]  /*44e0*/  R2UR UR11, R18.reuse ;  /* 0x00000000120b72ca */ /* 0x040fe400000e0000 */
[----:B------:R-:W1:Y:S02]  /*44f0*/  SYNCS.PHASECHK.TRANS64.TRYWAIT P2, [UR17+0x98], R0 ;  /* 0x00009800ff0075a7 */ /* 0x000e640008041111 */
[----:B------:R-:W-:Y:S04]  /*4500*/  SHF.R.U32.HI R9, RZ, R32, R9 ;  /* 0x00000020ff097219 */ /* 0x000fe80000011609 */
[----:B------:R-:W-:Y:S02]  /*4510*/  SEL R9, R18, R9, !P0 ;  /* 0x0000000912097207 */ /* 0x000fe40004000000 */
[----:B------:R-:W-:Y:S02]  /*4520*/  ELECT P0, URZ, PT ;  /* 0x0000000000ff782f */ /* 0x000fe40003800000 */
[C---:B------:R-:W-:Y:S01]  /*4530*/  R2UR UR8, R9.reuse ;  /* 0x00000000090872ca */ /* 0x040fe200000e0000 */
[C---:B------:R-:W-:Y:S01]  /*4540*/  IMAD.HI.U32 R2, R9.reuse, R24, RZ ;  /* 0x0000001809027227 */ /* 0x040fe200078e00ff */
[----:B------:R-:W-:Y:S02]  /*4550*/  PLOP3.LUT P4, PT, P4, P0, PT, 0xf2, 0x2f ;  /* 0x00000000002f781c */ /* 0x000fe40002781e72 */
[----:B------:R-:W-:Y:S01]  /*4560*/  R2UR UR12, R9 ;  /* 0x00000000090c72ca */ /* 0x000fe200000e0000 */
[----:B------:R-:W-:Y:S01]  /*4570*/  IMAD.MOV R8, RZ, RZ, -R9 ;  /* 0x000000ffff087224 */ /* 0x000fe200078e0a09 */
[----:B------:R-:W-:Y:S04]  /*4580*/  SHF.R.U32.HI R2, RZ, R25, R2 ;  /* 0x00000019ff027219 */ /* 0x000fe80000011602 */
[----:B------:R-:W-:Y:S02]  /*4590*/  R2UR UR13, R2 ;  /* 0x00000000020d72ca */ /* 0x000fe400000e0000 */
[----:B------:R-:W-:Y:S03]  /*45a0*/  R2UR UR9, R8 ;  /* 0x00000000080972ca */ /* 0x000fe600000e0000 */
[----:B------:R-:W-:Y:S05]  /*45b0*/  @!P4 IADD3 R9, P0, PT, R36, 0x580, RZ ;  /* 0x000005802409c810 */ /* 0x000fea0007f1e0ff */
[----:B------:R-:W-:Y:S03]  /*45c0*/  @!P4 IMAD.X R8, RZ, RZ, R37, P0 ;  /* 0x000000ffff08c224 */ /* 0x000fe600000e0625 */
[----:B------:R-:W-:Y:S02]  /*45d0*/  USEL UR13, UR8, UR13, !UP2 ;  /* 0x0000000d080d7287 */ /* 0x000fe4000d000000 */
[----:B------:R-:W-:Y:S04]  /*45e0*/  UIMAD UR11, UR5, UR9, UR11 ;  /* 0x00000009050b72a4 */ /* 0x000fe8000f8e020b */
[----:B------:R-:W-:Y:S05]  /*45f0*/  IMAD R2, RZ, RZ, -UR13 ;  /* 0x8000000dff027e24 */ /* 0x000fea000f8e02ff */
[----:B------:R-:W-:Y:S11]  /*4600*/  R2UR UR8, R2 ;  /* 0x00000000020872ca */ /* 0x000ff600000e0000 */
[----:B------:R-:W-:Y:S02]  /*4610*/  @!UPT UIADD3 URZ, UPT, UPT, URZ, URZ, URZ ;  /* 0x000000fffffff290 */ /* 0x000fe4000fffe0ff */
[----:B------:R-:W-:Y:S01]  /*4620*/  UIMAD UR12, UR4, UR8, UR12 ;  /* 0x00000008040c72a4 */ /* 0x000fe2000f8e020c */
[----:B-1----:R-:W-:Y:S11]  /*4630*/  @!P2 BRA `(.L_x_70) ;  /* 0x0000003800aca947 */ /* 0x002ff60003800000 */
.L_x_146:
[----:B------:R-:W2:Y:S01]  /*4640*/  LDC.64 R12, c[0x0][0xb18] ;  /* 0x0002c600ff0c7b82 */ /* 0x000ea20000000a00 */
[----:B------:R-:W-:Y:S01]  /*4650*/  @!P4 R2UR UR14, R9 ;  /* 0x00000000090ec2ca */ /* 0x000fe200000e0000 */
[----:B------:R-:W-:Y:S01]  /*4660*/  VOTEU.ALL UP1, P4 ;  /* 0x0000000000ff7886 */ /* 0x000fe20002020000 */
[----:B------:R-:W-:Y:S01]  /*4670*/  @!P4 R2UR UR8, R8 ;  /* 0x000000000808c2ca */ /* 0x000fe200000e0000 */
[----:B------:R-:W-:Y:S01]  /*4680*/  UIADD3 UR9, UPT, UPT, UR17, 0x80, URZ ;  /* 0x0000008011097890 */ /* 0x000fe2000fffe0ff */
[----:B-1----:R-:W-:Y:S03]  /*4690*/  @!P4 IMAD.MOV.U32 R0, RZ, RZ, 0x2000 ;  /* 0x00002000ff00c424 */ /* 0x002fe600078e00ff */
[----:B------:R-:W1:Y:S01]  /*46a0*/  @!P1 LDC R2, c[0x0][0xb0c] ;  /* 0x0002c300ff029b82 */ /* 0x000e620000000800 */
[----:B------:R-:W-:Y:S01]  /*46b0*/  @!UP1 UPRMT UR20, URZ, 0x40, URZ ;  /* 0x00000040ff149896 */ /* 0x000fe200080000ff */
[----:B------:R-:W-:Y:S01]  /*46c0*/  @P3 SHF.R.U32.HI R17, RZ, 0x10, R29 ;  /* 0x00000010ff113819 */ /* 0x000fe2000001161d */
[----:B------:R-:W-:Y:S01]  /*46d0*/  VOTEU.ALL UP0, P4 ;  /* 0x0000000000ff7886 */ /* 0x000fe20002000000 */
[----:B------:R-:W-:Y:S02]  /*46e0*/  UIADD3 UR16, UPT, UPT, UR18, 0x1, URZ ;  /* 0x0000000112107890 */ /* 0x000fe4000fffe0ff */
[----:B------:R-:W-:Y:S01]  /*46f0*/  @!UP1 UPRMT UR20, UR20, 0x5410, URZ ;  /* 0x0000541014149896 */ /* 0x000fe200080000ff */
[----:B------:R-:W-:Y:S01]  /*4700*/  IMAD.U32 R8, RZ, RZ, UR14 ;  /* 0x0000000eff087e24 */ /* 0x000fe2000f8e00ff */
[----:B------:R-:W-:Y:S01]  /*4710*/  UISETP.NE.AND UP5, UPT, UR16, 0x3, UPT ;  /* 0x000000031000788c */ /* 0x000fe2000bfa5270 */
[----:B------:R-:W-:Y:S01]  /*4720*/  IMAD.U32 R9, RZ, RZ, UR8 ;  /* 0x00000008ff097e24 */ /* 0x000fe2000f8e00ff */
[----:B------:R-:W-:Y:S02]  /*4730*/  @!UP1 ULEA UR8, UR18, UR7, 0xd ;  /* 0x0000000712089291 */ /* 0x000fe4000f8e68ff */
[----:B------:R-:W-:Y:S01]  /*4740*/  @!P4 R2UR UR22, R8 ;  /* 0x000000000816c2ca */ /* 0x000fe200000e0000 */
[----:B------:R-:W-:Y:S01]  /*4750*/  UPRMT UR19, UR45, 0x654, UR9 ;  /* 0x000006542d137896 */ /* 0x000fe20008000009 */
[----:B------:R-:W-:Y:S01]  /*4760*/  @!P4 R2UR UR23, R9 ;  /* 0x000000000917c2ca */ /* 0x000fe200000e0000 */
[----:B------:R-:W-:Y:S01]  /*4770*/  @!UP1 UIADD3 UR8, UPT, UPT, UR8, 0x200, URZ ;  /* 0x0000020008089890 */ /* 0x000fe2000fffe0ff */
[----:B------:R-:W3:Y:S01]  /*4780*/  LDC.64 R8, c[0x0][0xb10] ;  /* 0x0002c400ff087b82 */ /* 0x000ee20000000a00 */
[----:B------:R-:W-:Y:S02]  /*4790*/  USEL UR18, URZ, 0x1, UP5 ;  /* 0x00000001ff127887 */ /* 0x000fe4000a800000 */
[----:B------:R-:W-:Y:S04]  /*47a0*/  USEL UR16, UR16, URZ, UP5 ;  /* 0x000000ff10107287 */ /* 0x000fe8000a800000 */
[----:B------:R-:W-:Y:S01]  /*47b0*/  ULEA UR14, UR16, UR7, 0x3 ;  /* 0x00000007100e7291 */ /* 0x000fe2000f8e18ff */
[----:B------:R-:W-:Y:S03]  /*47c0*/  LOP3.LUT R35, R35, UR18, RZ, 0x3c, !PT ;  /* 0x0000001223237c12 */ /* 0x000fe6000f8e3cff */
[----:B------:R4:W-:Y:S01]  /*47d0*/  @!UP0 UTMALDG.4D.IM2COL [UR8], [UR22], UR20 ;  /* 0x00000008160083b4 */ /* 0x0009e20008058014 */
[----:B------:R5:W-:Y:S01]  /*47e0*/  @!P4 SYNCS.ARRIVE.TRANS64.RED.A0TR RZ, [UR17+0x80], R0 ;  /* 0x00008000ffffc9a7 */ /* 0x000be20008300411 */
[----:B------:R-:W-:Y:S01]  /*47f0*/  SHF.L.U32 R14, R35, 0x1f, RZ ;  /* 0x0000001f230e7819 */ /* 0x000fe200000006ff */
[C---:B---3--:R-:W-:Y:S01]  /*4800*/  @!P1 IMAD.HI.U32 R8, R11.reuse, R8, RZ ;  /* 0x000000080b089227 */ /* 0x048fe200078e00ff */
[----:B--2---:R-:W-:Y:S02]  /*4810*/  @!P1 ISETP.NE.AND P0, PT, R12, 0x1, PT ;  /* 0x000000010c00980c */ /* 0x004fe40003f05270 */
[----:B-1----:R-:W-:Y:S01]  /*4820*/  @!P1 ISETP.NE.AND P2, PT, R2, 0x1, PT ;  /* 0x000000010200980c */ /* 0x002fe20003f45270 */
[----:B------:R-:W-:Y:S01]  /*4830*/  SYNCS.ARRIVE.TRANS64.RED.A1T0 RZ, [UR19], RZ ;  /* 0x000000ffffff79a7 */ /* 0x000fe20008100413 */
[C---:B------:R-:W-:Y:S01]  /*4840*/  @!P1 IMAD.HI.U32 R13, R10.reuse, R13, RZ ;  /* 0x0000000d0a0d9227 */ /* 0x040fe200078e00ff */
[----:B------:R-:W-:Y:S04]  /*4850*/  @!P1 SHF.R.U32.HI R8, RZ, R9, R8 ;  /* 0x00000009ff089219 */ /* 0x000fe80000011608 */
[----:B------:R-:W-:Y:S01]  /*4860*/  @!P1 SEL R8, R11, R8, !P2 ;  /* 0x000000080b089207 */ /* 0x000fe20005000000 */
[----:B------:R-:W1:Y:S01]  /*4870*/  SYNCS.PHASECHK.TRANS64.TRYWAIT P5, [UR14+0x98], R14 ;  /* 0x0000980eff0075a7 */ /* 0x000e6200080a110e */
[----:B-----5:R-:W2:Y:S02]  /*4880*/  @!P1 LDC R0, c[0x0][0xb20] ;  /* 0x0002c800ff009b82 */ /* 0x020ea40000000800 */
[----:B--2---:R-:W-:Y:S04]  /*4890*/  @!P1 SHF.R.U32.HI R0, RZ, R0, R13 ;  /* 0x00000000ff009219 */ /* 0x004fe8000001160d */
[----:B------:R-:W-:Y:S05]  /*48a0*/  @!P1 SEL R9, R10, R0, !P0 ;  /* 0x000000000a099207 */ /* 0x000fea0004000000 */
[----:B------:R-:W-:Y:S02]  /*48b0*/  @!P1 IMAD.IADD R0, R9, 0x1, -R8 ;  /* 0x0000000109009824 */ /* 0x000fe400078e0a08 */
[----:B------:R-:W-:Y:S02]  /*48c0*/  @!P1 IMAD.IADD R8, R8, 0x1, -R9 ;  /* 0x0000000108089824 */ /* 0x000fe400078e0a09 */
[----:B------:R-:W-:Y:S02]  /*48d0*/  @!P1 IMAD R11, R0, R2, R11 ;  /* 0x00000002000b9224 */ /* 0x000fe400078e020b */
[----:B------:R-:W-:Y:S01]  /*48e0*/  @!P1 IMAD R10, R8, R12, R10 ;  /* 0x0000000c080a9224 */ /* 0x000fe200078e020a */
[----:B-1--4-:R-:W-:Y:S06]  /*48f0*/  @!P5 BRA `(.L_x_71) ;  /* 0x000000380014d947 */ /* 0x012fec0003800000 */
.L_x_148:
[----:B------:R-:W-:Y:S01]  /*4900*/  @!P4 IADD3 R2, P0, PT, R36, 0x580, RZ ;  /* 0x000005802402c810 */ /* 0x000fe20007f1e0ff */
[----:B------:R-:W-:Y:S01]  /*4910*/  VOTEU.ALL UP1, P4 ;  /* 0x0000000000ff7886 */ /* 0x000fe20002020000 */
[----:B------:R-:W-:Y:S01]  /*4920*/  UIADD3 UR17, UPT, UPT, UR16, 0x1, URZ ;  /* 0x0000000110117890 */ /* 0x000fe2000fffe0ff */
[----:B------:R-:W-:Y:S01]  /*4930*/  LOP3.LUT R34, R34, 0x1, RZ, 0x3c, !PT ;  /* 0x0000000122227812 */ /* 0x000fe200078e3cff */
[----:B------:R-:W-:Y:S01]  /*4940*/  VOTEU.ALL UP0, P4 ;  /* 0x0000000000ff7886 */ /* 0x000fe20002000000 */
[----:B-1----:R-:W-:Y:S01]  /*4950*/  @!P4 IMAD.X R0, RZ, RZ, R37, P0 ;  /* 0x000000ffff00c224 */ /* 0x002fe200000e0625 */
[----:B------:R-:W-:Y:S01]  /*4960*/  @!P4 R2UR UR9, R2 ;  /* 0x000000000209c2ca */ /* 0x000fe200000e0000 */
[----:B------:R-:W-:Y:S01]  /*4970*/  @!UP1 UIADD3 UR10, UPT, UPT, UR10, 0x20, URZ ;  /* 0x000000200a0a9890 */ /* 0x000fe2000fffe0ff */
[----:B------:R-:W-:Y:S01]  /*4980*/  IMAD.IADD R14, R10, 0x1, R90 ;  /* 0x000000010a0e7824 */ /* 0x000fe200078e025a */
[----:B------:R-:W-:Y:S01]  /*4990*/  UISETP.NE.AND UP5, UPT, UR17, 0x3, UPT ;  /* 0x000000031100788c */ /* 0x000fe2000bfa5270 */
[----:B------:R-:W-:Y:S01]  /*49a0*/  @!P4 R2UR UR8, R0 ;  /* 0x000000000008c2ca */ /* 0x000fe200000e0000 */
[----:B------:R-:W-:Y:S04]  /*49b0*/  IMAD.IADD R18, R11, 0x1, R91 ;  /* 0x000000010b127824 */ /* 0x000fe800078e025b */
[----:B------:R-:W-:Y:S04]  /*49c0*/  PLOP3.LUT P0, PT, PT, PT, UP5, 0x80, 0x8 ;  /* 0x000000000008781c */ /* 0x000fe80003f0f058 */
[----:B------:R-:W-:Y:S01]  /*49d0*/  IMAD.U32 R8, RZ, RZ, UR9 ;  /* 0x00000009ff087e24 */ /* 0x000fe2000f8e00ff */
[----:B------:R-:W-:Y:S01]  /*49e0*/  UIADD3 UR9, UPT, UPT, UR14, 0x80, URZ ;  /* 0x000000800e097890 */ /* 0x000fe2000fffe0ff */
[----:B------:R-:W-:Y:S02]  /*49f0*/  SEL R0, RZ, 0x1, P0 ;  /* 0x00000001ff007807 */ /* 0x000fe40000000000 */
[----:B------:R-:W-:Y:S01]  /*4a00*/  IMAD.U32 R9, RZ, RZ, UR8 ;  /* 0x00000008ff097e24 */ /* 0x000fe2000f8e00ff */
[----:B------:R-:W-:Y:S01]  /*4a10*/  @!UP1 ULEA UR8, UR16, UR7, 0xd ;  /* 0x0000000710089291 */ /* 0x000fe2000f8e68ff */
[----:B------:R-:W-:Y:S01]  /*4a20*/  @!P4 R2UR UR20, R8 ;  /* 0x000000000814c2ca */ /* 0x000fe200000e0000 */
[----:B------:R-:W-:Y:S01]  /*4a30*/  @!UP1 UPRMT UR16, URZ, 0x40, URZ ;  /* 0x00000040ff109896 */ /* 0x000fe200080000ff */
[----:B------:R-:W-:Y:S01]  /*4a40*/  LOP3.LUT R35, R35, R0, RZ, 0x3c, !PT ;  /* 0x0000000023237212 */ /* 0x000fe200078e3cff */
[----:B------:R-:W-:Y:S01]  /*4a50*/  @!UP1 UIADD3 UR8, UPT, UPT, UR8, 0x200, URZ ;  /* 0x0000020008089890 */ /* 0x000fe2000fffe0ff */
[----:B------:R-:W-:Y:S01]  /*4a60*/  @!P4 R2UR UR21, R9 ;  /* 0x000000000915c2ca */ /* 0x000fe200000e0000 */
[----:B------:R-:W-:Y:S02]  /*4a70*/  @!UP1 UPRMT UR19, UR16, 0x5410, URZ ;  /* 0x0000541010139896 */ /* 0x000fe400080000ff */
[----:B------:R-:W-:Y:S10]  /*4a80*/  UPRMT UR18, UR45, 0x654, UR9 ;  /* 0x000006542d127896 */ /* 0x000ff40008000009 */
[----:B------:R2:W-:Y:S01]  /*4a90*/  @!UP0 UTMALDG.4D.IM2COL [UR8], [UR20], UR19 ;  /* 0x00000008140083b4 */ /* 0x0005e20008058013 */
[----:B------:R2:W-:Y:S01]  /*4aa0*/  @!P4 SYNCS.ARRIVE.TRANS64.RED.A0TR RZ, [UR14+0x80], R33 ;  /* 0x00008021ffffc9a7 */ /* 0x0005e2000830040e */
[----:B------:R-:W-:Y:S01]  /*4ab0*/  UPLOP3.LUT UP0, UPT, UPT, UPT, UPT, 0x80, 0x8 ;  /* 0x000000000008789c */ /* 0x000fe20003f0f070 */
[----:B------:R-:W-:Y:S01]  /*4ac0*/  SYNCS.ARRIVE.TRANS64.RED.A1T0 RZ, [UR18], RZ ;  /* 0x000000ffffff79a7 */ /* 0x000fe20008100412 */
[----:B------:R-:W-:Y:S01]  /*4ad0*/  USEL UR18, UR17, URZ, UP5 ;  /* 0x000000ff11127287 */ /* 0x000fe2000a800000 */
[----:B------:R-:W-:Y:S11]  /*4ae0*/  @P3 BRA `(.L_x_72) ;  /* 0xfffffff400043947 */ /* 0x000ff6000383ffff */
[----:B------:R-:W-:Y:S01]  /*4af0*/  UIADD3 UR7, UPT, UPT, UR7, 0x98, URZ ;  /* 0x0000009807077890 */ /* 0x000fe2000fffe0ff */
[----:B------:R-:W-:-:S03]  /*4b00*/  SHF.L.U32 R2, R35, 0x1f, RZ ;  /* 0x0000001f23027819 */ /* 0x000fc600000006ff */
[----:B------:R-:W-:-:S09]  /*4b10*/  ULEA UR4, UR18, UR7, 0x3 ;  /* 0x0000000712047291 */ /* 0x000fd2000f8e18ff */
[----:B------:R-:W1:Y:S02]  /*4b20*/  SYNCS.PHASECHK.TRANS64.TRYWAIT P0, [UR4], R2 ;  /* 0x00000002ff0075a7 */ /* 0x000e640008001104 */
[----:B-1----:R-:W-:Y:S05]  /*4b30*/  @!P0 BRA `(.L_x_73) ;  /* 0x00000034009c8947 */ /* 0x002fea0003800000 */
.L_x_150:
[----:B------:R-:W-:-:S04]  /*4b40*/  UIADD3 UR4, UPT, UPT, UR18, 0x1, URZ ;  /* 0x0000000112047890 */ /* 0x000fc8000fffe0ff */
[----:B------:R-:W-:-:S04]  /*4b50*/  UISETP.NE.AND UP0, UPT, UR4, 0x3, UPT ;  /* 0x000000030400788c */ /* 0x000fc8000bf05270 */
[----:B------:R-:W-:Y:S02]  /*4b60*/  USEL UR4, UR4, URZ, UP0 ;  /* 0x000000ff04047287 */ /* 0x000fe40008000000 */
[----:B------:R-:W-:-:S04]  /*4b70*/  PLOP3.LUT P0, PT, PT, PT, UP0, 0x80, 0x8 ;  /* 0x000000000008781c */ /* 0x000fc80003f0f008 */
[----:B-1----:R-:W-:Y:S01]  /*4b80*/  SEL R2, RZ, 0x1, P0 ;  /* 0x00000001ff027807 */ /* 0x002fe20000000000 */
[----:B------:R-:W-:-:S03]  /*4b90*/  IMAD.U32 R0, RZ, RZ, UR4 ;  /* 0x00000004ff007e24 */ /* 0x000fc6000f8e00ff */
[----:B------:R-:W-:Y:S01]  /*4ba0*/  LOP3.LUT R35, R35, R2, RZ, 0x3c, !PT ;  /* 0x0000000223237212 */ /* 0x000fe200078e3cff */
[C---:B------:R-:W-:Y:S01]  /*4bb0*/  VIADD R4, R0.reuse, 0x1 ;  /* 0x0000000100047836 */ /* 0x040fe20000000000 */
[----:B------:R-:W-:Y:S02]  /*4bc0*/  LEA R2, R0, UR7, 0x3 ;  /* 0x0000000700027c11 */ /* 0x000fe4000f8e18ff */
[----:B------:R-:W-:Y:S02]  /*4bd0*/  SHF.L.U32 R3, R35, 0x1f, RZ ;  /* 0x0000001f23037819 */ /* 0x000fe400000006ff */
[----:B------:R-:W-:Y:S02]  /*4be0*/  ISETP.NE.AND P0, PT, R4, 0x3, PT ;  /* 0x000000030400780c */ /* 0x000fe40003f05270 */
[----:B------:R-:W1:Y:S02]  /*4bf0*/  SYNCS.PHASECHK.TRANS64.TRYWAIT P1, [R2+URZ], R3 ;  /* 0x00000003020075a7 */ /* 0x000e6400080211ff */
[----:B------:R-:W-:-:S02]  /*4c00*/  SEL R0, RZ, 0x1, P0 ;  /* 0x00000001ff007807 */ /* 0x000fc40000000000 */
[----:B------:R-:W-:Y:S02]  /*4c10*/  SEL R4, R4, RZ, P0 ;  /* 0x000000ff04047207 */ /* 0x000fe40000000000 */
[----:B------:R-:W-:Y:S01]  /*4c20*/  LOP3.LUT R0, R35, R0, RZ, 0x3c, !PT ;  /* 0x0000000023007212 */ /* 0x000fe200078e3cff */
[----:B-1----:R-:W-:Y:S06]  /*4c30*/  @!P1 BRA `(.L_x_74) ;  /* 0x0000003400749947 */ /* 0x002fec0003800000 */
.L_x_151:
[----:B------:R-:W-:Y:S02]  /*4c40*/  LEA R4, R4, UR7, 0x3 ;  /* 0x0000000704047c11 */ /* 0x000fe4000f8e18ff */
[----:B------:R-:W-:-:S07]  /*4c50*/  SHF.L.U32 R0, R0, 0x1f, RZ ;  /* 0x0000001f00007819 */ /* 0x000fce00000006ff */
.L_x_75:
[----:B---3--:R3:W4:Y:S02]  /*4c60*/  SYNCS.PHASECHK.TRANS64.TRYWAIT P0, [R4+URZ], R0 ;  /* 0x00000000040075a7 */ /* 0x00872400080011ff */
[----:B----4-:R-:W-:Y:S05]  /*4c70*/  @!P0 NANOSLEEP.SYNCS 0x989680 ;  /* 0x009896800000895d */ /* 0x010fea0003900000 */
[----:B------:R-:W4:Y:S02]  /*4c80*/  @!P0 SYNCS.PHASECHK.TRANS64 P0, [R4+URZ], R0 ;  /* 0x00000000040085a7 */ /* 0x000f2400080010ff */
[----:B--2-4-:R-:W-:Y:S05]  /*4c90*/  @P0 EXIT ;  /* 0x000000000000094d */ /* 0x014fea0003800000 */
[----:B------:R-:W-:Y:S05]  /*4ca0*/  BRA `(.L_x_75) ;  /* 0xfffffffc00ec7947 */ /* 0x000fea000383ffff */
.L_x_63:
[----:B------:R-:W-:-:S06]  /*4cb0*/  UISETP.GE.AND UP0, UPT, UR6, 0x4, UPT ;  /* 0x000000040600788c */ /* 0x000fcc000bf06270 */
[----:B------:R-:W-:-:S13]  /*4cc0*/  PLOP3.LUT P0, PT, PT, PT, UP0, 0x80, 0x8 ;  /* 0x000000000008781c */ /* 0x000fda0003f0f008 */
[----:B------:R-:W-:Y:S05]  /*4cd0*/  @!P0 EXIT ;  /* 0x000000000000894d */ /* 0x000fea0003800000 */
[----:B------:R-:W-:Y:S01]  /*4ce0*/  BAR.SYNC.DEFER_BLOCKING 0x6, 0xa0 ;  /* 0x0182800000007b1d */ /* 0x000fe20000010000 */
[C---:B------:R-:W-:Y:S01]  /*4cf0*/  IMAD.SHL.U32 R0, R102.reuse, 0x20, RZ ;  /* 0x0000002066007824 */ /* 0x040fe200078e00ff */
[C---:B------:R-:W-:Y:S01]  /*4d00*/  LOP3.LUT R103, R102.reuse, 0x2, RZ, 0xc0, !PT ;  /* 0x0000000266677812 */ /* 0x040fe200078ec0ff */
[C---:B------:R-:W-:Y:S01]  /*4d10*/  IMAD.SHL.U32 R106, R102.reuse, 0x4, RZ ;  /* 0x00000004666a7824 */ /* 0x040fe200078e00ff */
[C---:B------:R-:W-:Y:S01]  /*4d20*/  LOP3.LUT R99, R102.reuse, 0x60, RZ, 0xc0, !PT ;  /* 0x0000006066637812 */ /* 0x040fe200078ec0ff */
[----:B------:R-:W-:Y:S01]  /*4d30*/  IMAD.U32 R46, R102, 0x10000, RZ ;  /* 0x00010000662e7824 */ /* 0x000fe200078e00ff */
[----:B------:R-:W-:Y:S02]  /*4d40*/  UMOV UR52, 0x400 ;  /* 0x0000040000347882 */ /* 0x000fe40000000000 */
[----:B------:R-:W1:Y:S01]  /*4d50*/  LDC R95, c[0x0][0x370] ;  /* 0x0000dc00ff5f7b82 */ /* 0x000e620000000800 */
[----:B------:R-:W-:Y:S01]  /*4d60*/  ULEA UR52, UR45, UR52, 0x18 ;  /* 0x000000342d347291 */ /* 0x000fe2000f8ec0ff */
[----:B------:R-:W-:Y:S01]  /*4d70*/  LOP3.LUT R4, R0, 0xc0, RZ, 0xc0, !PT ;  /* 0x000000c000047812 */ /* 0x000fe200078ec0ff */
[----:B------:R-:W-:Y:S01]  /*4d80*/  IMAD.MOV.U32 R98, RZ, RZ, 0x1 ;  /* 0x00000001ff627424 */ /* 0x000fe200078e00ff */
[----:B------:R-:W-:Y:S01]  /*4d90*/  LOP3.LUT R102, R102, 0x4, RZ, 0xc0, !PT ;  /* 0x0000000466667812 */ /* 0x000fe200078ec0ff */
[----:B------:R-:W-:Y:S01]  /*4da0*/  UIADD3 UR55, UPT, UPT, UR52, 0x200, URZ ;  /* 0x0000020034377890 */ /* 0x000fe2000fffe0ff */
[----:B------:R-:W-:Y:S01]  /*4db0*/  LOP3.LUT R106, R4, 0x18, R106, 0xf8, !PT ;  /* 0x00000018046a7812 */ /* 0x000fe200078ef86a */
[----:B------:R-:W-:Y:S01]  /*4dc0*/  IMAD.MOV.U32 R45, RZ, RZ, RZ ;  /* 0x000000ffff2d7224 */ /* 0x000fe200078e00ff */
[----:B------:R-:W2:Y:S01]  /*4dd0*/  LDC R42, c[0x0][0xb0c] ;  /* 0x0002c300ff2a7b82 */ /* 0x000ea20000000800 */
[----:B------:R-:W-:-:S02]  /*4de0*/  IADD3 R105, PT, PT, -R102, 0x2, RZ ;  /* 0x0000000266697810 */ /* 0x000fc40007ffe1ff */
[----:B------:R-:W-:Y:S02]  /*4df0*/  CS2R R96, SRZ ;  /* 0x0000000000607805 */ /* 0x000fe4000001ff00 */
[----:B------:R-:W-:Y:S01]  /*4e00*/  LOP3.LUT R106, R106, 0xf20, R0, 0xf8, !PT ;  /* 0x00000f206a6a7812 */ /* 0x000fe200078ef800 */
[----:B------:R-:W-:Y:S01]  /*4e10*/  IMAD.MOV.U32 R64, RZ, RZ, RZ ;  /* 0x000000ffff407224 */ /* 0x000fe200078e00ff */
[----:B------:R-:W-:Y:S01]  /*4e20*/  LOP3.LUT R46, R46, 0x600000, RZ, 0xc0, !PT ;  /* 0x006000002e2e7812 */ /* 0x000fe200078ec0ff */
[----:B------:R-:W-:Y:S01]  /*4e30*/  IMAD.MOV R103, RZ, RZ, -R103 ;  /* 0x000000ffff677224 */ /* 0x000fe200078e0a67 */
[----:B------:R-:W-:Y:S01]  /*4e40*/  LEA R106, R106, UR55, 0x1 ;  /* 0x000000376a6a7c11 */ /* 0x000fe2000f8e08ff */
[----:B------:R-:W4:Y:S01]  /*4e50*/  LDC R93, c[0x0][0xb20] ;  /* 0x0002c800ff5d7b82 */ /* 0x000f220000000800 */
[----:B------:R-:W3:Y:S01]  /*4e60*/  LDS R2, [UR52+0x110] ;  /* 0x00011034ff027984 */ /* 0x000ee20008000800 */
[----:B------:R-:W-:Y:S01]  /*4e70*/  IMAD.MOV R102, RZ, RZ, -R102 ;  /* 0x000000ffff667224 */ /* 0x000fe200078e0a66 */
[----:B------:R-:W1:Y:S01]  /*4e80*/  LDCU.64 UR56, c[0x0][0x348] ;  /* 0x00006900ff3877ac */ /* 0x000e620008000a00 */
[----:B------:R-:W-:Y:S01]  /*4e90*/  IMAD.SHL.U32 R105, R105, 0x10, RZ ;  /* 0x0000001069697824 */ /* 0x000fe200078e00ff */
[----:B------:R-:W1:Y:S03]  /*4ea0*/  LDCU.64 UR36, c[0x0][0x888] ;  /* 0x00011100ff2477ac */ /* 0x000e660008000a00 */
[----:B------:R-:W1:Y:S01]  /*4eb0*/  LDC R41, c[0x0][0xb30] ;  /* 0x0002cc00ff297b82 */ /* 0x000e620000000800 */
[----:B------:R-:W1:Y:S01]  /*4ec0*/  LDCU.64 UR46, c[0x0][0x8b0] ;  /* 0x00011600ff2e77ac */ /* 0x000e620008000a00 */
[----:B------:R-:W1:Y:S06]  /*4ed0*/  LDCU.64 UR38, c[0x0][0x8a8] ;  /* 0x00011500ff2677ac */ /* 0x000e6c0008000a00 */
[----:B------:R-:W1:Y:S01]  /*4ee0*/  LDC.64 R84, c[0x0][0xb10] ;  /* 0x0002c400ff547b82 */ /* 0x000e620000000a00 */
[----:B------:R-:W1:Y:S01]  /*4ef0*/  LDCU.64 UR48, c[0x0][0xa90] ;  /* 0x00015200ff3077ac */ /* 0x000e620008000a00 */
[----:B------:R-:W-:-:S06]  /*4f00*/  UMOV UR54, URZ ;  /* 0x000000ff00367c82 */ /* 0x000fcc0008000000 */
[----:B------:R-:W1:Y:S01]  /*4f10*/  LDC.64 R38, c[0x0][0xb18] ;  /* 0x0002c600ff267b82 */ /* 0x000e620000000a00 */
[----:B------:R-:W-:-:S07]  /*4f20*/  UMOV UR53, URZ ;  /* 0x000000ff00357c82 */ /* 0x000fce0008000000 */
[----:B------:R-:W1:Y:S08]  /*4f30*/  LDC.64 R80, c[0x0][0x888] ;  /* 0x00022200ff507b82 */ /* 0x000e700000000a00 */
[----:B------:R-:W1:Y:S01]  /*4f40*/  LDC.64 R36, c[0x0][0xb28] ;  /* 0x0002ca00ff247b82 */ /* 0x000e620000000a00 */
[C---:B---3--:R-:W-:Y:S01]  /*4f50*/  VIADD R3, R2.reuse, 0x40 ;  /* 0x0000004002037836 */ /* 0x048fe20000000000 */
[----:B------:R-:W-:-:S04]  /*4f60*/  LOP3.LUT R2, R2, 0xffff, RZ, 0xc0, !PT ;  /* 0x0000ffff02027812 */ /* 0x000fc800078ec0ff */
[----:B------:R-:W-:Y:S02]  /*4f70*/  LOP3.LUT R3, R3, 0xffff, RZ, 0xc0, !PT ;  /* 0x0000ffff03037812 */ /* 0x000fe400078ec0ff */
[----:B------:R-:W3:Y:S03]  /*4f80*/  LDC.64 R82, c[0x0][0x890] ;  /* 0x00022400ff527b82 */ /* 0x000ee60000000a00 */
[----:B------:R1:W-:Y:S05]  /*4f90*/  STL.64 [R1], R2 ;  /* 0x0000000201007387 */ /* 0x0003ea0000100a00 */
[----:B------:R-:W1:Y:S08]  /*4fa0*/  LDC.64 R88, c[0x0][0xa80] ;  /* 0x0002a000ff587b82 */ /* 0x000e700000000a00 */
[----:B------:R-:W1:Y:S08]  /*4fb0*/  LDC.64 R86, c[0x0][0xa88] ;  /* 0x0002a200ff567b82 */ /* 0x000e700000000a00 */
[----:B--2-4-:R-:W1:Y:S02]  /*4fc0*/  LDC R94, c[0x0][0x374] ;  /* 0x0000dd00ff5e7b82 */ /* 0x014e640000000800 */
.L_x_106:
[----:B-1----:R-:W-:Y:S04]  /*4fd0*/  SHF.L.U32 R2, R96, 0x1f, RZ ;  /* 0x0000001f60027819 */ /* 0x002fe800000006ff */
[----:B------:R-:W1:Y:S02]  /*4fe0*/  SYNCS.PHASECHK.TRANS64.TRYWAIT P0, [UR52+0xc0], R2 ;  /* 0x0000c002ff0075a7 */ /* 0x000e640008001134 */
[----:B-1----:R-:W-:Y:S05]  /*4ff0*/  @!P0 BRA `(.L_x_76) ;  /* 0x0000003000988947 */ /* 0x002fea0003800000 */
.L_x_153:
[----:B------:R-:W2:Y:S01]  /*5000*/  LDC.64 R10, c[0x0][0xb10] ;  /* 0x0002c400ff0a7b82 */ /* 0x000ea20000000a00 */
[----:B------:R-:W4:Y:S01]  /*5010*/  LDS.128 R20, [UR52+0x100] ;  /* 0x00010034ff147984 */ /* 0x000f220008000c00 */
[----:B------:R-:W-:Y:S01]  /*5020*/  UIADD3 UR4, UPT, UPT, UR52, 0xc8, URZ ;  /* 0x000000c834047890 */ /* 0x000fe2000fffe0ff */
[----:B-1----:R-:W-:Y:S01]  /*5030*/  IMAD R0, R45, 0x4, R1 ;  /* 0x000000042d007824 */ /* 0x002fe200078e0201 */
[----:B------:R-:W-:Y:S04]  /*5040*/  ISETP.NE.AND P1, PT, R41, 0x1, PT ;  /* 0x000000012900780c */ /* 0x000fe80003f25270 */
[----:B------:R-:W1:Y:S01]  /*5050*/  LDC.64 R8, c[0x0][0xb18] ;  /* 0x0002c600ff087b82 */ /* 0x000e620000000a00 */
[----:B------:R-:W-:Y:S01]  /*5060*/  UPRMT UR4, URZ, 0x654, UR4 ;  /* 0x00000654ff047896 */ /* 0x000fe20008000004 */
[----:B------:R-:W-:Y:S01]  /*5070*/  ISETP.GE.AND P0, PT, R40, 0x1, PT ;  /* 0x000000012800780c */ /* 0x000fe20003f06270 */
[----:B------:R-:W-:Y:S01]  /*5080*/  @!PT LDS RZ, [RZ] ;  /* 0x00000000fffff984 */ /* 0x000fe20000000800 */
[----:B------:R-:W-:Y:S01]  /*5090*/  @!PT LDS RZ, [RZ] ;  /* 0x00000000fffff984 */ /* 0x000fe20000000800 */
[----:B------:R-:W-:Y:S01]  /*50a0*/  @!PT LDS RZ, [RZ] ;  /* 0x00000000fffff984 */ /* 0x000fe20000000800 */
[----:B------:R-:W-:Y:S01]  /*50b0*/  @!PT LDS RZ, [RZ] ;  /* 0x00000000fffff984 */ /* 0x000fe20000000800 */
[----:B------:R3:W-:Y:S06]  /*50c0*/  MEMBAR.ALL.CTA ;  /* 0x0000000000007992 */ /* 0x0007ec0000008000 */
[----:B---3--:R-:W3:Y:S01]  /*50d0*/  FENCE.VIEW.ASYNC.S ;  /* 0x00000000000073c6 */ /* 0x008ee20000000000 */
[----:B------:R-:W1:Y:S08]  /*50e0*/  @!P1 LDC R12, c[0x0][0xb20] ;  /* 0x0002c800ff0c9b82 */ /* 0x000e700000000800 */
[----:B------:R-:W1:Y:S01]  /*50f0*/  @!P1 LDC R7, c[0x0][0xb0c] ;  /* 0x0002c300ff079b82 */ /* 0x000e620000000800 */
[----:B---3--:R-:W-:Y:S01]  /*5100*/  SYNCS.ARRIVE.TRANS64.RED.A1T0 RZ, [UR4], RZ ;  /* 0x000000ffffff79a7 */ /* 0x008fe20008100404 */
[----:B------:R3:W5:Y:S01]  /*5110*/  LDL R16, [R0] ;  /* 0x0000000000107983 */ /* 0x0007620000100800 */
[----:B----4-:R-:W-:Y:S04]  /*5120*/  LOP3.LUT P4, RZ, R22, 0x1, RZ, 0xc0, !PT ;  /* 0x0000000116ff7812 */ /* 0x010fe8000788c0ff */
[----:B------:R-:W-:Y:S09]  /*5130*/  P2R R107, PR, RZ, 0x10 ;  /* 0x00000010ff6b7803 */ /* 0x000ff20000000000 */
[----:B------:R-:W-:Y:S02]  /*5140*/  @P4 MOV R44, R20 ;  /* 0x00000014002c4202 */ /* 0x000fe40000000f00 */
[----:B------:R-:W-:Y:S01]  /*5150*/  @P4 LOP3.LUT R43, R21, 0xffff, RZ, 0xc0, !PT ;  /* 0x0000ffff152b4812 */ /* 0x000fe200078ec0ff */
[----:B--23--:R-:W-:Y:S06]  /*5160*/  @!P0 BRA `(.L_x_77) ;  /* 0x0000000000a48947 */ /* 0x00cfec0003800000 */
[----:B------:R-:W-:Y:S01]  /*5170*/  IMAD.HI.U32 R0, R94, R39, RZ ;  /* 0x000000275e007227 */ /* 0x000fe200078e00ff */
[----:B------:R-:W-:Y:S02]  /*5180*/  ISETP.NE.AND P0, PT, R38, 0x1, PT ;  /* 0x000000012600780c */ /* 0x000fe40003f05270 */
[----:B------:R-:W-:Y:S01]  /*5190*/  ISETP.NE.AND P2, PT, R40, 0x1, PT ;  /* 0x000000012800780c */ /* 0x000fe20003f45270 */
[----:B------:R-:W-:Y:S01]  /*51a0*/  IMAD.HI.U32 R4, R95, R84, RZ ;  /* 0x000000545f047227 */ /* 0x000fe200078e00ff */
[----:B------:R-:W-:Y:S02]  /*51b0*/  SHF.R.U32.HI R0, RZ, R93, R0 ;  /* 0x0000005dff007219 */ /* 0x000fe40000011600 */
[----:B------:R-:W-:Y:S01]  /*51c0*/  ISETP.NE.AND P3, PT, R42, 0x1, PT ;  /* 0x000000012a00780c */ /* 0x000fe20003f65270 */
[----:B------:R-:W-:Y:S01]  /*51d0*/  IMAD.HI.U32 R6, R43, R39, RZ ;  /* 0x000000272b067227 */ /* 0x000fe200078e00ff */
[-C--:B------:R-:W-:Y:S02]  /*51e0*/  SHF.R.U32.HI R4, RZ, R85.reuse, R4 ;  /* 0x00000055ff047219 */ /* 0x080fe40000011604 */
        /* <DEDUP_REMOVED lines=14> */
[C---:B------:R-:W-:Y:S03]  /*52d0*/  IMAD.HI.U32 R0, R3.reuse, R36, RZ ;  /* 0x0000002403007227 */ /* 0x040fe600078e00ff */
[C---:B------:R-:W-:Y:S02]  /*52e0*/  ISETP.GE.OR P0, PT, R2.reuse, R5, P0 ;  /* 0x000000050200720c */ /* 0x040fe40000706670 */
[----:B------:R-:W-:Y:S04]  /*52f0*/  SHF.R.U32.HI R0, RZ, R37, R0 ;  /* 0x00000025ff007219 */ /* 0x000fe80000011600 */
[C---:B------:R-:W-:Y:S05]  /*5300*/  SEL R6, R3.reuse, R0, !P2 ;  /* 0x0000000003067207 */ /* 0x040fea0005000000 */
        /* <DEDUP_REMOVED lines=14> */
[----:B------:R-:W-:Y:S07]  /*53f0*/  IMAD R43, R3, R38, R43 ;  /* 0x00000026032b7224 */ /* 0x000fee00078e022b */
.L_x_77:
[----:B-1----:R-:W-:Y:S01]  /*5400*/  @!P1 ISETP.NE.AND P0, PT, R8, 0x1, PT ;  /* 0x000000010800980c */ /* 0x002fe20003f05270 */
[----:B------:R-:W-:Y:S01]  /*5410*/  @!P1 IMAD.HI.U32 R0, R44, R10, RZ ;  /* 0x0000000a2c009227 */ /* 0x000fe200078e00ff */
[----:B------:R-:W-:Y:S01]  /*5420*/  @!P1 ISETP.NE.AND P2, PT, R7, 0x1, PT ;  /* 0x000000010700980c */ /* 0x000fe20003f45270 */
[----:B------:R-:W-:Y:S01]  /*5430*/  ULOP3.LUT UP0, URZ, UR55, 0x1b0, URZ, 0xc0, !UPT ;  /* 0x000001b037ff7892 */ /* 0x000fe2000f80c0ff */
[----:B------:R-:W-:Y:S01]  /*5440*/  R2UR UR41, R14 ;  /* 0x000000000e2972ca */ /* 0x000fe200000e0000 */
[C---:B------:R-:W-:Y:S01]  /*5450*/  @!P1 IMAD.HI.U32 R2, R43.reuse, R9, RZ ;  /* 0x000000092b029227 */ /* 0x040fe200078e00ff */
[----:B------:R-:W-:Y:S02]  /*5460*/  @!P1 SHF.R.U32.HI R0, RZ, R11, R0 ;  /* 0x0000000bff009219 */ /* 0x000fe40000011600 */
[----:B------:R-:W-:Y:S02]  /*5470*/  @P4 SHF.R.U32.HI R104, RZ, 0x10, R21 ;  /* 0x00000010ff684819 */ /* 0x000fe40000011615 */
[----:B------:R-:W-:Y:S02]  /*5480*/  @!P1 SHF.R.U32.HI R2, RZ, R12, R2 ;  /* 0x0000000cff029219 */ /* 0x000fe40000011602 */
[----:B------:R-:W-:Y:S02]  /*5490*/  @!P1 SEL R3, R44, R0, !P2 ;  /* 0x000000002c039207 */ /* 0x000fe40005000000 */
[----:B------:R-:W-:Y:S03]  /*54a0*/  @!P1 SEL R2, R43, R2, !P0 ;  /* 0x000000022b029207 */ /* 0x000fe60004000000 */
[----:B------:R-:W-:Y:S02]  /*54b0*/  USHF.L.U32 UR41, UR41, 0x6, URZ ;  /* 0x0000000629297899 */ /* 0x000fe400080006ff */
[----:B------:R-:W-:Y:S02]  /*54c0*/  @!P1 IMAD.IADD R0, R2, 0x1, -R3 ;  /* 0x0000000102009824 */ /* 0x000fe400078e0a03 */
[----:B------:R-:W-:Y:S02]  /*54d0*/  @!P1 IMAD.IADD R2, R3, 0x1, -R2 ;  /* 0x0000000103029824 */ /* 0x000fe400078e0a02 */
[----:B------:R-:W-:Y:S02]  /*54e0*/  @!P1 IMAD R44, R0, R7, R44 ;  /* 0x00000007002c9224 */ /* 0x000fe400078e022c */
[----:B------:R-:W-:Y:S01]  /*54f0*/  @!P1 IMAD R43, R2, R8, R43 ;  /* 0x00000008022b9224 */ /* 0x000fe200078e022b */
[----:B------:R-:W-:Y:S06]  /*5500*/  BRA.U !UP0, `(.L_x_78) ;  /* 0x00000001087c7547 */ /* 0x000fec000b800000 */
[----:B------:R-:W1:Y:S01]  /*5510*/  LDCU.64 UR8, c[0x4][0x80] ;  /* 0x01001000ff0877ac */ /* 0x000e620008000a00 */
[----:B------:R-:W-:Y:S01]  /*5520*/  MOV R2, 0x0 ;  /* 0x0000000000027802 */ /* 0x000fe20000000f00 */
[----:B------:R-:W-:Y:S02]  /*5530*/  HFMA2 R12, -RZ, RZ, 0, 5.9604644775390625e-08 ;  /* 0x00000001ff0c7431 */ /* 0x000fe400000001ff */
[----:B------:R-:W-:Y:S01]  /*5540*/  IMAD.MOV.U32 R8, RZ, RZ, 0x70 ;  /* 0x00000070ff087424 */ /* 0x000fe200078e00ff */
[----:B------:R2:W3:Y:S01]  /*5550*/  LDC.64 R14, c[0x4][R2] ;  /* 0x01000000020e7b82 */ /* 0x0004e20000000a00 */
[----:B------:R-:W4:Y:S01]  /*5560*/  LDCU.64 UR6, c[0x4][0x88] ;  /* 0x01001100ff0677ac */ /* 0x000f220008000a00 */
[----:B------:R-:W-:Y:S01]  /*5570*/  IMAD.MOV.U32 R13, RZ, RZ, RZ ;  /* 0x000000ffff0d7224 */ /* 0x000fe200078e00ff */
[----:B------:R-:W2:Y:S01]  /*5580*/  LDCU.64 UR4, c[0x4][0x8] ;  /* 0x01000100ff0477ac */ /* 0x000ea20008000a00 */
[----:B-1----:R-:W-:Y:S01]  /*5590*/  MOV R5, UR9 ;  /* 0x0000000900057c02 */ /* 0x002fe20008000f00 */
[----:B------:R-:W-:Y:S01]  /*55a0*/  IMAD.U32 R4, RZ, RZ, UR8 ;  /* 0x00000008ff047e24 */ /* 0x000fe2000f8e00ff */
[----:B----4-:R-:W-:Y:S01]  /*55b0*/  MOV R7, UR7 ;  /* 0x0000000700077c02 */ /* 0x010fe20008000f00 */
[----:B------:R-:W-:Y:S01]  /*55c0*/  IMAD.U32 R6, RZ, RZ, UR6 ;  /* 0x00000006ff067e24 */ /* 0x000fe2000f8e00ff */
[----:B--2---:R-:W-:Y:S01]  /*55d0*/  MOV R11, UR5 ;  /* 0x00000005000b7c02 */ /* 0x004fe20008000f00 */
[----:B------:R-:W-:Y:S02]  /*55e0*/  IMAD.U32 R10, RZ, RZ, UR4 ;  /* 0x00000004ff0a7e24 */ /* 0x000fe4000f8e00ff */
[----:B------:R-:W-:Y:S07]  /*55f0*/  LEPC R20, `(.L_x_79) ;  /* 0x000000001014794e */ /* 0x000fee0000000000 */
[----:B---3-5:R-:W-:Y:S05]  /*5600*/  CALL.ABS.NOINC R14 ;  /* 0x000000000e007343 */ /* 0x028fea0003c00000 */
.L_x_79:
[----:B------:R-:W1:Y:S01]  /*5610*/  LDCU.64 UR8, c[0x4][0x80] ;  /* 0x01001000ff0877ac */ /* 0x000e620008000a00 */
[----:B------:R-:W2:Y:S01]  /*5620*/  LDC.64 R2, c[0x4][R2] ;  /* 0x0100000002027b82 */ /* 0x000ea20000000a00 */
[----:B------:R-:W-:Y:S02]  /*5630*/  HFMA2 R12, -RZ, RZ, 0, 5.9604644775390625e-08 ;  /* 0x00000001ff0c7431 */ /* 0x000fe400000001ff */
[----:B------:R-:W-:Y:S02]  /*5640*/  IMAD.MOV.U32 R8, RZ, RZ, 0x70 ;  /* 0x00000070ff087424 */ /* 0x000fe400078e00ff */
[----:B------:R-:W-:Y:S01]  /*5650*/  IMAD.MOV.U32 R13, RZ, RZ, RZ ;  /* 0x000000ffff0d7224 */ /* 0x000fe200078e00ff */
[----:B------:R-:W3:Y:S01]  /*5660*/  LDCU.64 UR6, c[0x4][0x88] ;  /* 0x01001100ff0677ac */ /* 0x000ee20008000a00 */
[----:B------:R-:W4:Y:S01]  /*5670*/  LDCU.64 UR4, c[0x4][0x8] ;  /* 0x01000100ff0477ac */ /* 0x000f220008000a00 */
[----:B-1----:R-:W-:Y:S02]  /*5680*/  MOV R4, UR8 ;  /* 0x0000000800047c02 */ /* 0x002fe40008000f00 */
[----:B------:R-:W-:Y:S02]  /*5690*/  MOV R5, UR9 ;  /* 0x0000000900057c02 */ /* 0x000fe40008000f00 */
[----:B---3--:R-:W-:Y:S01]  /*56a0*/  MOV R7, UR7 ;  /* 0x0000000700077c02 */ /* 0x008fe20008000f00 */
[----:B------:R-:W-:Y:S01]  /*56b0*/  IMAD.U32 R6, RZ, RZ, UR6 ;  /* 0x00000006ff067e24 */ /* 0x000fe2000f8e00ff */
[----:B----4-:R-:W-:Y:S01]  /*56c0*/  MOV R11, UR5 ;  /* 0x00000005000b7c02 */ /* 0x010fe20008000f00 */
[----:B------:R-:W-:Y:S02]  /*56d0*/  IMAD.U32 R10, RZ, RZ, UR4 ;  /* 0x00000004ff0a7e24 */ /* 0x000fe4000f8e00ff */
[----:B------:R-:W-:Y:S07]  /*56e0*/  LEPC R20, `(.L_x_78) ;  /* 0x000000001014794e */ /* 0x000fee0000000000 */
[----:B--2---:R-:W-:Y:S05]  /*56f0*/  CALL.ABS.NOINC R2 ;  /* 0x0000000002007343 */ /* 0x004fea0003c00000 */
.L_x_78:
[----:B------:R-:W-:Y:S01]  /*5700*/  ISETP.NE.U32.AND P3, PT, R82, RZ, PT ;  /* 0x000000ff5200720c */ /* 0x000fe20003f65070 */
[----:B------:R-:W-:Y:S01]  /*5710*/  UISETP.NE.U32.AND UP0, UPT, UR46, URZ, UPT ;  /* 0x000000ff2e00728c */ /* 0x000fe2000bf05070 */
[----:B------:R-:W-:Y:S02]  /*5720*/  ISETP.NE.AND P6, PT, R101, RZ, PT ;  /* 0x000000ff6500720c */ /* 0x000fe40003fc5270 */
[----:B------:R-:W-:Y:S01]  /*5730*/  ISETP.NE.AND.EX P3, PT, R83, RZ, PT, P3 ;  /* 0x000000ff5300720c */ /* 0x000fe20003f65330 */
[----:B------:R-:W-:Y:S01]  /*5740*/  UISETP.NE.AND.EX UP0, UPT, UR47, URZ, UPT, UP0 ;  /* 0x000000ff2f00728c */ /* 0x000fe2000bf05300 */
[----:B------:R-:W-:Y:S02]  /*5750*/  ISETP.NE.U32.AND P1, PT, RZ, UR36, PT ;  /* 0x00000024ff007c0c */ /* 0x000fe4000bf25070 */
[----:B------:R-:W-:Y:S02]  /*5760*/  PLOP3.LUT P0, PT, PT, PT, PT, 0x8, 0x80 ;  /* 0x000000000080781c */ /* 0x000fe40003f0e170 */
[----:B------:R-:W-:Y:S05]  /*5770*/  ISETP.NE.AND.EX P1, PT, RZ, UR37, PT, P1 ;  /* 0x00000025ff007c0c */ /* 0x000fea000bf25310 */
[----:B------:R-:W-:Y:S02]  /*5780*/  @P6 PLOP3.LUT P0, PT, P3, PT, PT, 0x80, 0x8 ;  /* 0x000000000008681c */ /* 0x000fe40001f0f070 */
[----:B------:R-:W-:Y:S11]  /*5790*/  @!P3 BRA `(.L_x_80) ;  /* 0x00000000002cb947 */ /* 0x000ff60003800000 */
[----:B------:R-:W-:Y:S01]  /*57a0*/  ISETP.NE.U32.AND P2, PT, R80, RZ, PT ;  /* 0x000000ff5000720c */ /* 0x000fe20003f45070 */
[----:B------:R-:W-:Y:S03]  /*57b0*/  IMAD.MOV.U32 R92, RZ, RZ, 0x1 ;  /* 0x00000001ff5c7424 */ /* 0x000fe600078e00ff */
[----:B------:R-:W-:Y:S11]  /*57c0*/  ISETP.NE.AND.EX P2, PT, R81, RZ, PT, P2 ;  /* 0x000000ff5100720c */ /* 0x000ff60003f45320 */
[----:B------:R-:W-:Y:S02]  /*57d0*/  @!UPT UIADD3 URZ, UPT, UPT, URZ, URZ, URZ ;  /* 0x000000fffffff290 */ /* 0x000fe4000fffe0ff */
[----:B------:R-:W1:Y:S01]  /*57e0*/  @P2 LDC.64 R2, c[0x0][0x888] ;  /* 0x00022200ff022b82 */ /* 0x000e620000000a00 */
[----:B------:R-:W-:Y:S04]  /*57f0*/  @P2 IMAD R0, R17, R82, RZ ;  /* 0x0000005211002224 */ /* 0x000fe800078e02ff */
[----:B-1----:R-:W-:Y:S04]  /*5800*/  @P2 IMAD.WIDE R2, R0, 0x4, R2 ;  /* 0x0000000400022825 */ /* 0x002fe800078e0202 */
[----:B------:R-:W-:Y:S01]  /*5810*/  HFMA2 R0, -RZ, RZ, 0, 5.9604644775390625e-08 ;  /* 0x00000001ff007431 */ /* 0x000fe200000001ff */
[----:B-----5:R1:W5:Y:S04]  /*5820*/  @P2 LDG.E R49, desc[UR50][R2.64] ;  /* 0x0000003202312981 */ /* 0x020368000c1e1900 */
[----:B------:R-:W-:Y:S01]  /*5830*/  @!P2 PRMT R92, R0, 0x7610, R92 ;  /* 0x00007610005ca816 */ /* 0x000fe2000000005c */
[----:B-1----:R-:W2:Y:S06]  /*5840*/  @!P2 LDC R49, c[0x0][0x880] ;  /* 0x00022000ff31ab82 */ /* 0x002eac0000000800 */
.L_x_80:
[----:B------:R-:W-:Y:S05]  /*5850*/  BRA.U !UP0, `(.L_x_81) ;  /* 0x0000000108207547 */ /* 0x000fea000b800000 */
[----:B------:R-:W-:Y:S04]  /*5860*/  ISETP.NE.U32.AND P2, PT, RZ, UR38, PT ;  /* 0x00000026ff007c0c */ /* 0x000fe8000bf45070 */
[----:B------:R-:W-:Y:S11]  /*5870*/  ISETP.NE.AND.EX P2, PT, RZ, UR39, PT, P2 ;  /* 0x00000027ff007c0c */ /* 0x000ff6000bf45320 */
[----:B------:R-:W-:Y:S02]  /*5880*/  @!UPT UIADD3 URZ, UPT, UPT, URZ, URZ, URZ ;  /* 0x000000fffffff290 */ /* 0x000fe4000fffe0ff */
[----:B------:R-:W1:Y:S01]  /*5890*/  @P2 LDC.64 R2, c[0x0][0x8a8] ;  /* 0x00022a00ff022b82 */ /* 0x000e620000000a00 */
[----:B------:R-:W-:Y:S04]  /*58a0*/  @P2 IMAD R0, R17, UR46, RZ ;  /* 0x0000002e11002c24 */ /* 0x000fe8000f8e02ff */
[----:B-1----:R-:W-:Y:S05]  /*58b0*/  @P2 IMAD.WIDE R2, R0, 0x4, R2 ;  /* 0x0000000400022825 */ /* 0x002fea00078e0202 */
[----:B-----5:R1:W5:Y:S02]  /*58c0*/  @P2 LDG.E R47, desc[UR50][R2.64] ;  /* 0x00000032022f2981 */ /* 0x020364000c1e1900 */
[----:B-1----:R-:W3:Y:S02]  /*58d0*/  @!P2 LDC R47, c[0x0][0x8a0] ;  /* 0x00022800ff2fab82 */ /* 0x002ee40000000800 */
.L_x_81:
[----:B--2--5:R-:W-:Y:S01]  /*58e0*/  FSETP.NEU.AND P2, PT, R49, RZ, PT ;  /* 0x000000ff3100720b */ /* 0x024fe20003f4d000 */
[----:B------:R-:W-:Y:S01]  /*58f0*/  IMAD.SHL.U32 R110, R18, 0x80, RZ ;  /* 0x00000080126e7824 */ /* 0x000fe200078e00ff */
[----:B------:R-:W-:Y:S01]  /*5900*/  SEL R4, RZ, 0xffffffff, P1 ;  /* 0xffffffffff047807 */ /* 0x000fe20000800000 */
[----:B------:R-:W-:Y:S01]  /*5910*/  IMAD.SHL.U32 R75, R64, 0x2000, RZ ;  /* 0x00002000404b7824 */ /* 0x000fe200078e00ff */
[----:B------:R-:W-:Y:S01]  /*5920*/  @P6 LOP3.LUT P1, RZ, R92, 0xff, RZ, 0xc0, !PT ;  /* 0x000000ff5cff6812 */ /* 0x000fe2000782c0ff */
[----:B------:R-:W-:Y:S01]  /*5930*/  IMAD.HI.U32 R108, R110, R89, RZ ;  /* 0x000000596e6c7227 */ /* 0x000fe200078e00ff */
[----:B------:R-:W-:Y:S01]  /*5940*/  @P6 SEL R0, RZ, 0xffffffff, P2 ;  /* 0xffffffffff006807 */ /* 0x000fe20001000000 */
[----:B------:R-:W-:Y:S01]  /*5950*/  BSSY B1, `(.L_x_82) ;  /* 0x000004a000017945 */ /* 0x000fe20003800000 */
[----:B------:R-:W-:Y:S01]  /*5960*/  LOP3.LUT R66, R98, 0x1, RZ, 0x3c, !PT ;  /* 0x0000000162427812 */ /* 0x000fe200078e3cff */
[----:B------:R-:W-:Y:S01]  /*5970*/  IMAD.SHL.U32 R114, R103, 0x10, RZ ;  /* 0x0000001067727824 */ /* 0x000fe200078e00ff */
[----:B------:R-:W-:Y:S01]  /*5980*/  @P0 SEL R0, R4, R0, !P1 ;  /* 0x0000000004000207 */ /* 0x000fe20004800000 */
[----:B------:R-:W-:Y:S01]  /*5990*/  IMAD.IADD R74, R106, 0x1, R75 ;  /* 0x000000016a4a7824 */ /* 0x000fe200078e024b */
[----:B------:R-:W-:Y:S01]  /*59a0*/  ISETP.NE.AND P0, PT, R88, 0x1, PT ;  /* 0x000000015800780c */ /* 0x000fe20003f05270 */
[----:B------:R-:W-:Y:S01]  /*59b0*/  IMAD.SHL.U32 R113, R102, 0x10, RZ ;  /* 0x0000001066717824 */ /* 0x000fe200078e00ff */
[----:B------:R-:W-:Y:S01]  /*59c0*/  @P6 LOP3.LUT R0, R0, 0x1, RZ, 0xc0, !PT ;  /* 0x0000000100006812 */ /* 0x000fe200078ec0ff */
[----:B------:R-:W-:Y:S01]  /*59d0*/  IMAD.IADD R73, R74, 0x1, R114 ;  /* 0x000000014a497824 */ /* 0x000fe200078e0272 */
[----:B------:R-:W-:Y:S01]  /*59e0*/  SHF.R.U32.HI R108, RZ, R86, R108 ;  /* 0x00000056ff6c7219 */ /* 0x000fe2000001166c */
[----:B------:R-:W-:Y:S01]  /*59f0*/  IMAD.MOV.U32 R116, RZ, RZ, 0x1 ;  /* 0x00000001ff747424 */ /* 0x000fe200078e00ff */
[----:B------:R-:W-:Y:S01]  /*5a00*/  ISETP.NE.U32.OR P4, PT, R0, 0x1, !P6 ;  /* 0x000000010000780c */ /* 0x000fe20007785470 */
[----:B------:R-:W-:Y:S01]  /*5a10*/  IMAD.IADD R48, R46, 0x1, R16 ;  /* 0x000000012e307824 */ /* 0x000fe200078e0210 */
[----:B------:R-:W-:Y:S01]  /*5a20*/  LEA R0, R64, UR52, 0x3 ;  /* 0x0000003440007c11 */ /* 0x000fe2000f8e18ff */
[----:B------:R-:W-:Y:S01]  /*5a30*/  IMAD.MOV.U32 R115, RZ, RZ, R64 ;  /* 0x000000ffff737224 */ /* 0x000fe200078e0040 */
[----:B------:R-:W-:Y:S02]  /*5a40*/  SEL R108, R110, R108, !P0 ;  /* 0x0000006c6e6c7207 */ /* 0x000fe40004000000 */
[----:B------:R-:W-:Y:S02]  /*5a50*/  CS2R R78, SRZ ;  /* 0x00000000004e7805 */ /* 0x000fe4000001ff00 */
[----:B------:R-:W-:Y:S02]  /*5a60*/  ISETP.NE.AND P0, PT, R87, 0x1, PT ;  /* 0x000000015700780c */ /* 0x000fe40003f05270 */
[----:B------:R-:W-:Y:S02]  /*5a70*/  CS2R R76, SRZ ;  /* 0x00000000004c7805 */ /* 0x000fe4000001ff00 */
[----:B------:R-:W-:Y:S01]  /*5a80*/  LEA R65, R45, UR52, 0x3 ;  /* 0x000000342d417c11 */ /* 0x000fe2000f8e18ff */
[----:B------:R-:W-:Y:S01]  /*5a90*/  IMAD.HI.U32 R109, R108, UR48, RZ ;  /* 0x000000306c6d7c27 */ /* 0x000fe2000f8e00ff */
[----:B------:R-:W-:Y:S02]  /*5aa0*/  SEL R3, RZ, 0xffffffff, P2 ;  /* 0xffffffffff037807 */ /* 0x000fe40001000000 */
[----:B------:R-:W-:Y:S01]  /*5ab0*/  LOP3.LUT P2, R111, R92, 0xff, RZ, 0xc0, !PT ;  /* 0x000000ff5c6f7812 */ /* 0x000fe2000784c0ff */
[----:B------:R-:W-:Y:S01]  /*5ac0*/  IMAD.MOV R5, RZ, RZ, -R108 ;  /* 0x000000ffff057224 */ /* 0x000fe200078e0a6c */
[----:B------:R-:W-:Y:S02]  /*5ad0*/  @P4 SHF.L.U32 R2, R66, 0x1f, RZ ;  /* 0x0000001f42024819 */ /* 0x000fe400000006ff */
[----:B------:R-:W-:Y:S02]  /*5ae0*/  CS2R R70, SRZ ;  /* 0x0000000000467805 */ /* 0x000fe4000001ff00 */
[----:B------:R-:W-:Y:S01]  /*5af0*/  SHF.R.U32.HI R109, RZ, UR49, R109 ;  /* 0x00000031ff6d7c19 */ /* 0x000fe2000801166d */
[----:B------:R-:W-:Y:S01]  /*5b00*/  IMAD R110, R88, R5, R110 ;  /* 0x00000005586e7224 */ /* 0x000fe200078e026e */
[----:B------:R1:W2:Y:S01]  /*5b10*/  @P4 SYNCS.PHASECHK.TRANS64.TRYWAIT P1, [R0+URZ+0x80], R2 ;  /* 0x00008002000045a7 */ /* 0x0002a200080211ff */
[----:B------:R-:W-:Y:S02]  /*5b20*/  @P3 SEL R3, R4, R3, !P2 ;  /* 0x0000000304033207 */ /* 0x000fe40005000000 */
[----:B------:R-:W-:Y:S02]  /*5b30*/  CS2R R68, SRZ ;  /* 0x0000000000447805 */ /* 0x000fe4000001ff00 */
[----:B------:R-:W-:Y:S02]  /*5b40*/  SEL R109, R108, R109, !P0 ;  /* 0x0000006d6c6d7207 */ /* 0x000fe40004000000 */
[----:B------:R-:W-:Y:S02]  /*5b50*/  CS2R R62, SRZ ;  /* 0x00000000003e7805 */ /* 0x000fe4000001ff00 */
[----:B------:R-:W-:Y:S02]  /*5b60*/  LOP3.LUT R3, R3, 0x1, RZ, 0xc0, !PT ;  /* 0x0000000103037812 */ /* 0x000fe400078ec0ff */
[----:B------:R-:W-:Y:S02]  /*5b70*/  CS2R R60, SRZ ;  /* 0x00000000003c7805 */ /* 0x000fe4000001ff00 */
[----:B------:R-:W-:Y:S01]  /*5b80*/  P2R R112, PR, RZ, 0x10 ;  /* 0x00000010ff707803 */ /* 0x000fe20000000000 */
[----:B------:R-:W-:Y:S01]  /*5b90*/  IMAD.MOV R4, RZ, RZ, -R109 ;  /* 0x000000ffff047224 */ /* 0x000fe200078e0a6d */
[----:B------:R-:W-:Y:S02]  /*5ba0*/  ISETP.NE.U32.AND P2, PT, R3, 0x1, PT ;  /* 0x000000010300780c */ /* 0x000fe40003f45070 */
[----:B------:R-:W-:Y:S02]  /*5bb0*/  CS2R R58, SRZ ;  /* 0x00000000003a7805 */ /* 0x000fe4000001ff00 */
[----:B------:R-:W-:Y:S01]  /*5bc0*/  CS2R R56, SRZ ;  /* 0x0000000000387805 */ /* 0x000fe2000001ff00 */
[----:B------:R-:W-:Y:S01]  /*5bd0*/  IMAD R108, R87, R4, R108 ;  /* 0x00000004576c7224 */ /* 0x000fe200078e026c */
[----:B------:R-:W-:Y:S01]  /*5be0*/  P2R R117, PR, RZ, 0x4 ;  /* 0x00000004ff757803 */ /* 0x000fe20000000000 */
[----:B------:R-:W-:Y:S02]  /*5bf0*/  IMAD.IADD R72, R74, 0x1, R113 ;  /* 0x000000014a487824 */ /* 0x000fe400078e0271 */
[----:B------:R-:W-:Y:S01]  /*5c00*/  IMAD.IADD R67, R105, 0x1, R73 ;  /* 0x0000000169437824 */ /* 0x000fe200078e0249 */
[----:B-1----:R-:W-:Y:S04]  /*5c10*/  SHF.L.U32 R2, R97, 0x1f, RZ ;  /* 0x0000001f61027819 */ /* 0x002fe800000006ff */
[----:B------:R1:W4:Y:S01]  /*5c20*/  SYNCS.PHASECHK.TRANS64.TRYWAIT P0, [R65+URZ+0xd0], R2 ;  /* 0x0000d002410075a7 */ /* 0x00032200080011ff */
[----:B--2---:R-:W-:Y:S01]  /*5c30*/  @P4 SEL R116, RZ, 0x1, !P1 ;  /* 0x00000001ff744807 */ /* 0x004fe20004800000 */
[----:B-1----:R-:W-:Y:S06]  /*5c40*/  @!P4 BRA `(.L_x_83) ;  /* 0x000000000068c947 */ /* 0x002fec0003800000 */
[----:B------:R-:W-:Y:S01]  /*5c50*/  ISETP.NE.AND P1, PT, R116, RZ, PT ;  /* 0x000000ff7400720c */ /* 0x000fe20003f25270 */
[----:B------:R-:W-:Y:S01]  /*5c60*/  BSSY B0, `(.L_x_84) ;  /* 0x000000d000007945 */ /* 0x000fe20003800000 */
[----:B------:R-:W-:Y:S02]  /*5c70*/  CS2R R58, SRZ ;  /* 0x00000000003a7805 */ /* 0x000fe4000001ff00 */
[----:B------:R-:W-:Y:S02]  /*5c80*/  CS2R R56, SRZ ;  /* 0x0000000000387805 */ /* 0x000fe4000001ff00 */
[----:B------:R-:W-:Y:S02]  /*5c90*/  CS2R R62, SRZ ;  /* 0x00000000003e7805 */ /* 0x000fe4000001ff00 */
[----:B------:R-:W-:Y:S02]  /*5ca0*/  CS2R R60, SRZ ;  /* 0x00000000003c7805 */ /* 0x000fe4000001ff00 */
[----:B------:R-:W-:Y:S02]  /*5cb0*/  CS2R R70, SRZ ;  /* 0x0000000000467805 */ /* 0x000fe4000001ff00 */
[----:B------:R-:W-:Y:S02]  /*5cc0*/  CS2R R68, SRZ ;  /* 0x0000000000447805 */ /* 0x000fe4000001ff00 */
[----:B------:R-:W-:Y:S02]  /*5cd0*/  CS2R R78, SRZ ;  /* 0x00000000004e7805 */ /* 0x000fe4000001ff00 */
[----:B------:R-:W-:Y:S01]  /*5ce0*/  CS2R R76, SRZ ;  /* 0x00000000004c7805 */ /* 0x000fe2000001ff00 */
[----:B------:R-:W-:Y:S06]  /*5cf0*/  @P1 BRA `(.L_x_85) ;  /* 0x00000000000c1947 */ /* 0x000fec0003800000 */
[----:B------:R-:W-:Y:S04]  /*5d00*/  SHF.L.U32 R3, R66, 0x1f, RZ ;  /* 0x0000001f42037819 */ /* 0x000fe800000006ff */
[----:B------:R-:W1:Y:S02]  /*5d10*/  SYNCS.PHASECHK.TRANS64.TRYWAIT P1, [R0+URZ+0x80], R3 ;  /* 0x00008003000075a7 */ /* 0x000e6400080211ff */
[----:B-1----:R-:W-:Y:S05]  /*5d20*/  @!P1 BRA `(.L_x_86) ;  /* 0x0000002400649947 */ /* 0x002fea0003800000 */
.L_x_85:
[----:B------:R-:W-:Y:S05]  /*5d30*/  BSYNC B0 ;  /* 0x0000000000007941 */ /* 0x000fea0003800000 */
.L_x_84:
[----:B------:R-:W-:Y:S01]  /*5d40*/  ISETP.NE.AND P1, PT, R117, RZ, PT ;  /* 0x000000ff7500720c */ /* 0x000fe20003f25270 */
[----:B------:R-:W-:Y:S11]  /*5d50*/  VIADD R115, R64, 0x1 ;  /* 0x0000000140737836 */ /* 0x000ff60000000000 */
[----:B------:R-:W-:Y:S01]  /*5d60*/  @!UPT UIADD3 URZ, UPT, UPT, URZ, URZ, URZ ;  /* 0x000000fffffff290 */ /* 0x000fe2000fffe0ff */
[----:B------:R2:W2:Y:S04]  /*5d70*/  @P1 LDS.128 R56, [R74] ;  /* 0x000000004a381984 */ /* 0x0004a80000000c00 */
[----:B------:R2:W2:Y:S04]  /*5d80*/  @P1 LDS.128 R60, [R73+0x10] ;  /* 0x00001000493c1984 */ /* 0x0004a80000000c00 */
[----:B------:R2:W2:Y:S04]  /*5d90*/  @P1 LDS.128 R68, [R72+0x20] ;  /* 0x0000200048441984 */ /* 0x0004a80000000c00 */
[----:B------:R2:W2:Y:S01]  /*5da0*/  @P1 LDS.128 R76, [R67+0x10] ;  /* 0x00001000434c1984 */ /* 0x0004a20000000c00 */
[C---:B------:R-:W-:Y:S04]  /*5db0*/  ISETP.NE.AND P1, PT, R115.reuse, 0x3, PT ;  /* 0x000000037300780c */ /* 0x040fe80003f25270 */
[----:B-1----:R-:W-:Y:S02]  /*5dc0*/  SEL R0, RZ, 0x1, P1 ;  /* 0x00000001ff007807 */ /* 0x002fe40000800000 */
[----:B------:R-:W-:Y:S02]  /*5dd0*/  SEL R115, R115, RZ, P1 ;  /* 0x000000ff73737207 */ /* 0x000fe40000800000 */
[----:B------:R-:W-:Y:S02]  /*5de0*/  LOP3.LUT R66, R66, R0, RZ, 0x3c, !PT ;  /* 0x0000000042427212 */ /* 0x000fe400078e3cff */
.L_x_83:
[----:B------:R-:W-:Y:S05]  /*5df0*/  BSYNC B1 ;  /* 0x0000000000017941 */ /* 0x000fea0003800000 */
.L_x_82:
[----:B------:R-:W-:Y:S04]  /*5e00*/  SHF.R.U32.HI R0, RZ, 0x15, R48 ;  /* 0x00000015ff007819 */ /* 0x000fe80000011630 */
[----:B------:R-:W-:Y:S01]  /*5e10*/  LOP3.LUT P1, RZ, R0, 0x3, R100, 0x48, !PT ;  /* 0x0000000300ff7812 */ /* 0x000fe20007824864 */
[----:B------:R-:W-:Y:S01]  /*5e20*/  @!UPT UIADD3 URZ, UPT, UPT, URZ, URZ, URZ ;  /* 0x000000fffffff290 */ /* 0x000fe2000fffe0ff */
[----:B----4-:R-:W-:Y:S11]  /*5e30*/  @P0 BRA `(.L_x_87) ;  /* 0x0000000000080947 */ /* 0x010ff60003800000 */
[----:B------:R-:W1:Y:S02]  /*5e40*/  SYNCS.PHASECHK.TRANS64.TRYWAIT P0, [R65+URZ+0xd0], R2 ;  /* 0x0000d002410075a7 */ /* 0x000e6400080011ff */
[----:B-1----:R-:W-:Y:S05]  /*5e50*/  @!P0 BRA `(.L_x_88) ;  /* 0x00000024002c8947 */ /* 0x002fea0003800000 */
.L_x_87:
[----:B------:R-:W-:Y:S05]  /*5e60*/  @!P1 BRA `(.L_x_89) ;  /* 0x0000000000409947 */ /* 0x000fea0003800000 */
[----:B------:R-:W4:Y:S01]  /*5e70*/  LDCU.64 UR8, c[0x4][0x70] ;  /* 0x01000e00ff0877ac */ /* 0x000f220008000a00 */
[----:B------:R-:W-:Y:S01]  /*5e80*/  MOV R3, 0x0 ;  /* 0x0000000000037802 */ /* 0x000fe20000000f00 */
[----:B------:R-:W-:Y:S02]  /*5e90*/  HFMA2 R12, -RZ, RZ, 0, 5.9604644775390625e-08 ;  /* 0x00000001ff0c7431 */ /* 0x000fe400000001ff */
[----:B------:R-:W-:Y:S02]  /*5ea0*/  IMAD.MOV.U32 R8, RZ, RZ, 0x192 ;  /* 0x00000192ff087424 */ /* 0x000fe400078e00ff */
[----:B------:R-:W-:Y:S01]  /*5eb0*/  IMAD.MOV.U32 R13, RZ, RZ, RZ ;  /* 0x000000ffff0d7224 */ /* 0x000fe200078e00ff */
[----:B------:R-:W5:Y:S01]  /*5ec0*/  LDCU.64 UR6, c[0x4][0x78] ;  /* 0x01000f00ff0677ac */ /* 0x000f620008000a00 */
[----:B-1----:R-:W1:Y:S01]  /*5ed0*/  LDC.64 R2, c[0x4][R3] ;  /* 0x0100000003027b82 */ /* 0x002e620000000a00 */
[----:B------:R-:W3:Y:S01]  /*5ee0*/  LDCU.64 UR4, c[0x4][0x10] ;  /* 0x01000200ff0477ac */ /* 0x000ee20008000a00 */
[----:B----4-:R-:W-:Y:S01]  /*5ef0*/  MOV R5, UR9 ;  /* 0x0000000900057c02 */ /* 0x010fe20008000f00 */
[----:B------:R-:W-:Y:S01]  /*5f00*/  IMAD.U32 R4, RZ, RZ, UR8 ;  /* 0x00000008ff047e24 */ /* 0x000fe2000f8e00ff */
[----:B-----5:R-:W-:Y:S01]  /*5f10*/  MOV R7, UR7 ;  /* 0x0000000700077c02 */ /* 0x020fe20008000f00 */
[----:B------:R-:W-:Y:S01]  /*5f20*/  IMAD.U32 R6, RZ, RZ, UR6 ;  /* 0x00000006ff067e24 */ /* 0x000fe2000f8e00ff */
[----:B---3--:R-:W-:Y:S01]  /*5f30*/  MOV R11, UR5 ;  /* 0x00000005000b7c02 */ /* 0x008fe20008000f00 */
[----:B------:R-:W-:Y:S02]  /*5f40*/  IMAD.U32 R10, RZ, RZ, UR4 ;  /* 0x00000004ff0a7e24 */ /* 0x000fe4000f8e00ff */
[----:B------:R-:W-:Y:S07]  /*5f50*/  LEPC R20, `(.L_x_89) ;  /* 0x000000001014794e */ /* 0x000fee0000000000 */
[----:B-12---:R-:W-:Y:S05]  /*5f60*/  CALL.ABS.NOINC R2 ;  /* 0x0000000002007343 */ /* 0x006fea0003c00000 */
.L_x_89:
[----:B--2---:R-:W-:Y:S01]  /*5f70*/  SHF.L.U32 R50, R56, 0x10, RZ ;  /* 0x0000001038327819 */ /* 0x004fe200000006ff */
[----:B------:R-:W-:Y:S05]  /*5f80*/  WARPSYNC.ALL ;  /* 0x0000000000007948 */ /* 0x000fea0003800000 */
[----:B------:R-:W-:Y:S01]  /*5f90*/  R2UR UR4, R48 ;  /* 0x00000000300472ca */ /* 0x000fe200000e0000 */
[----:B------:R-:W-:Y:S01]  /*5fa0*/  BSSY.RECONVERGENT B0, `(.L_x_90) ;  /* 0x0000088000007945 */ /* 0x000fe20003800200 */
[----:B------:R-:W-:Y:S02]  /*5fb0*/  LOP3.LUT R51, R56, 0xffff0000, RZ, 0xc0, !PT ;  /* 0xffff000038337812 */ /* 0x000fe400078ec0ff */
[----:B------:R-:W-:Y:S02]  /*5fc0*/  SHF.L.U32 R52, R57, 0x10, RZ ;  /* 0x0000001039347819 */ /* 0x000fe400000006ff */
[----:B------:R-:W-:Y:S07]  /*5fd0*/  ISETP.NE.AND P0, PT, R99, RZ, PT ;  /* 0x000000ff6300720c */ /* 0x000fee0003f05270 */
[----:B------:R-:W3:Y:S02]  /*5fe0*/  LDTM.x32 R4, tmem[UR4] ;  /* 0x00000004000479ee */ /* 0x000ee400082c0000 */
[C---:B---3--:R-:W-:Y:S01]  /*5ff0*/  FMUL R0, R47.reuse, R4 ;  /* 0x000000042f007220 */ /* 0x048fe20000400000 */
[C---:B-1----:R-:W-:Y:S01]  /*6000*/  FMUL R2, R47.reuse, R5 ;  /* 0x000000052f027220 */ /* 0x042fe20000400000 */
[C---:B------:R-:W-:Y:S01]  /*6010*/  FMUL R4, R47.reuse, R8 ;  /* 0x000000082f047220 */ /* 0x040fe20000400000 */
[C---:B------:R-:W-:Y:S01]  /*6020*/  FMUL R3, R47.reuse, R6 ;  /* 0x000000062f037220 */ /* 0x040fe20000400000 */
[C---:B------:R-:W-:Y:S01]  /*6030*/  FMUL R5, R47.reuse, R9 ;  /* 0x000000092f057220 */ /* 0x040fe20000400000 */
[C---:B------:R-:W-:Y:S01]  /*6040*/  FMUL R8, R47.reuse, R12 ;  /* 0x0000000c2f087220 */ /* 0x040fe20000400000 */
[C---:B------:R-:W-:Y:S01]  /*6050*/  FMUL R6, R47.reuse, R10 ;  /* 0x0000000a2f067220 */ /* 0x040fe20000400000 */
[C---:B------:R-:W-:Y:S01]  /*6060*/  FMUL R9, R47.reuse, R13 ;  /* 0x0000000d2f097220 */ /* 0x040fe20000400000 */
[----:B------:R-:W-:Y:S01]  /*6070*/  FMUL R12, R47, R16 ;  /* 0x000000102f0c7220 */ /* 0x000fe20000400000 */
[----:B------:R-:W-:Y:S01]  /*6080*/  FFMA R0, R49, R50, R0 ;  /* 0x0000003231007223 */ /* 0x000fe20000000000 */
[C---:B------:R-:W-:Y:S01]  /*6090*/  FMUL R10, R47.reuse, R14 ;  /* 0x0000000e2f0a7220 */ /* 0x040fe20000400000 */
[C---:B------:R-:W-:Y:S01]  /*60a0*/  FMUL R13, R47.reuse, R17 ;  /* 0x000000112f0d7220 */ /* 0x040fe20000400000 */
[----:B------:R-:W-:Y:S01]  /*60b0*/  FMUL R16, R47, R20 ;  /* 0x000000142f107220 */ /* 0x000fe20000400000 */
[----:B------:R-:W-:Y:S01]  /*60c0*/  FFMA R2, R49, R51, R2 ;  /* 0x0000003331027223 */ /* 0x000fe20000000002 */
[C---:B------:R-:W-:Y:S01]  /*60d0*/  FMUL R14, R47.reuse, R18 ;  /* 0x000000122f0e7220 */ /* 0x040fe20000400000 */
[C---:B------:R-:W-:Y:S01]  /*60e0*/  FMUL R17, R47.reuse, R21 ;  /* 0x000000152f117220 */ /* 0x040fe20000400000 */
[C---:B------:R-:W-:Y:S01]  /*60f0*/  FMUL R20, R47.reuse, R24 ;  /* 0x000000182f147220 */ /* 0x040fe20000400000 */
[C---:B------:R-:W-:Y:S01]  /*6100*/  FMUL R18, R47.reuse, R22 ;  /* 0x000000162f127220 */ /* 0x040fe20000400000 */
[C---:B------:R-:W-:Y:S01]  /*6110*/  FMUL R21, R47.reuse, R25 ;  /* 0x000000192f157220 */ /* 0x040fe20000400000 */
[C---:B------:R-:W-:Y:S01]  /*6120*/  FMUL R24, R47.reuse, R28 ;  /* 0x0000001c2f187220 */ /* 0x040fe20000400000 */
[C---:B------:R-:W-:Y:S01]  /*6130*/  FMUL R22, R47.reuse, R26 ;  /* 0x0000001a2f167220 */ /* 0x040fe20000400000 */
[C---:B------:R-:W-:Y:S01]  /*6140*/  FMUL R25, R47.reuse, R29 ;  /* 0x0000001d2f197220 */ /* 0x040fe20000400000 */
[----:B------:R-:W-:Y:S01]  /*6150*/  FMUL R28, R47, R32 ;  /* 0x000000202f1c7220 */ /* 0x000fe20000400000 */
[----:B------:R-:W-:Y:S01]  /*6160*/  LOP3.LUT R32, R57, 0xffff0000, RZ, 0xc0, !PT ;  /* 0xffff000039207812 */ /* 0x000fe200078ec0ff */
[C---:B------:R-:W-:Y:S01]  /*6170*/  FMUL R26, R47.reuse, R30 ;  /* 0x0000001e2f1a7220 */ /* 0x040fe20000400000 */
[----:B------:R-:W-:Y:S01]  /*6180*/  FMUL R29, R47, R33 ;  /* 0x000000212f1d7220 */ /* 0x000fe20000400000 */
[----:B------:R-:W-:Y:S01]  /*6190*/  SHF.L.U32 R33, R58, 0x10, RZ ;  /* 0x000000103a217819 */ /* 0x000fe200000006ff */
[----:B------:R-:W-:Y:S01]  /*61a0*/  FFMA R3, R49, R52, R3 ;  /* 0x0000003431037223 */ /* 0x000fe20000000003 */
[----:B------:R-:W-:Y:S01]  /*61b0*/  F2FP.BF16.F32.PACK_AB R52, R2, R0 ;  /* 0x000000000234723e */ /* 0x000fe200000010ff */
[----:B------:R-:W-:Y:S01]  /*61c0*/  FMUL R7, R47, R7 ;  /* 0x000000072f077220 */ /* 0x000fe20000400000 */
[----:B------:R-:W-:Y:S01]  /*61d0*/  SHF.L.U32 R0, R59, 0x10, RZ ;  /* 0x000000103b007819 */ /* 0x000fe200000006ff */
[----:B------:R-:W-:Y:S01]  /*61e0*/  FMUL R30, R47, R34 ;  /* 0x000000222f1e7220 */ /* 0x000fe20000400000 */
[----:B------:R-:W-:Y:S01]  /*61f0*/  LOP3.LUT R34, R58, 0xffff0000, RZ, 0xc0, !PT ;  /* 0xffff00003a227812 */ /* 0x000fe200078ec0ff */
[----:B------:R-:W-:Y:S01]  /*6200*/  FFMA R7, R49, R32, R7 ;  /* 0x0000002031077223 */ /* 0x000fe20000000007 */
[----:B------:R-:W-:Y:S01]  /*6210*/  LOP3.LUT R2, R59, 0xffff0000, RZ, 0xc0, !PT ;  /* 0xffff00003b027812 */ /* 0x000fe200078ec0ff */
[----:B------:R-:W-:Y:S01]  /*6220*/  FFMA R4, R49, R33, R4 ;  /* 0x0000002131047223 */ /* 0x000fe20000000004 */
[----:B------:R-:W-:Y:S01]  /*6230*/  FMUL R11, R47, R11 ;  /* 0x0000000b2f0b7220 */ /* 0x000fe20000400000 */
[----:B------:R-:W-:Y:S01]  /*6240*/  FFMA R5, R49, R34, R5 ;  /* 0x0000002231057223 */ /* 0x000fe20000000005 */
[----:B------:R-:W-:Y:S01]  /*6250*/  F2FP.BF16.F32.PACK_AB R53, R7, R3 ;  /* 0x000000030735723e */ /* 0x000fe200000010ff */
[C---:B------:R-:W-:Y:S01]  /*6260*/  FFMA R6, R49.reuse, R0, R6 ;  /* 0x0000000031067223 */ /* 0x040fe20000000006 */
[C---:B------:R-:W-:Y:S01]  /*6270*/  SHF.L.U32 R0, R60.reuse, 0x10, RZ ;  /* 0x000000103c007819 */ /* 0x040fe200000006ff */
[----:B------:R-:W-:Y:S01]  /*6280*/  FFMA R11, R49, R2, R11 ;  /* 0x00000002310b7223 */ /* 0x000fe2000000000b */
[----:B------:R-:W-:Y:S01]  /*6290*/  LOP3.LUT R2, R60, 0xffff0000, RZ, 0xc0, !PT ;  /* 0xffff00003c027812 */ /* 0x000fe200078ec0ff */
[----:B------:R-:W-:Y:S01]  /*62a0*/  FMUL R15, R47, R15 ;  /* 0x0000000f2f0f7220 */ /* 0x000fe20000400000 */
[----:B------:R-:W-:Y:S01]  /*62b0*/  SHF.L.U32 R3, R61, 0x10, RZ ;  /* 0x000000103d037819 */ /* 0x000fe200000006ff */
[----:B------:R-:W-:Y:S01]  /*62c0*/  FFMA R8, R49, R0, R8 ;  /* 0x0000000031087223 */ /* 0x000fe20000000008 */
[----:B------:R-:W-:Y:S01]  /*62d0*/  LOP3.LUT R0, R61, 0xffff0000, RZ, 0xc0, !PT ;  /* 0xffff00003d007812 */ /* 0x000fe200078ec0ff */
[C---:B------:R-:W-:Y:S01]  /*62e0*/  FFMA R9, R49.reuse, R2, R9 ;  /* 0x0000000231097223 */ /* 0x040fe20000000009 */
[C---:B------:R-:W-:Y:S01]  /*62f0*/  SHF.L.U32 R2, R62.reuse, 0x10, RZ ;  /* 0x000000103e027819 */ /* 0x040fe200000006ff */
[----:B------:R-:W-:Y:S01]  /*6300*/  FFMA R10, R49, R3, R10 ;  /* 0x00000003310a7223 */ /* 0x000fe2000000000a */
[----:B------:R-:W-:Y:S01]  /*6310*/  SHF.L.U32 R3, R63, 0x10, RZ ;  /* 0x000000103f037819 */ /* 0x000fe200000006ff */
[C---:B------:R-:W-:Y:S01]  /*6320*/  FFMA R15, R49.reuse, R0, R15 ;  /* 0x00000000310f7223 */ /* 0x040fe2000000000f */
[----:B------:R-:W-:Y:S01]  /*6330*/  LOP3.LUT R0, R62, 0xffff0000, RZ, 0xc0, !PT ;  /* 0xffff00003e007812 */ /* 0x000fe200078ec0ff */
[----:B------:R-:W-:Y:S01]  /*6340*/  FFMA R12, R49, R2, R12 ;  /* 0x00000002310c7223 */ /* 0x000fe2000000000c */
[C---:B------:R-:W-:Y:S01]  /*6350*/  SHF.L.U32 R2, R68.reuse, 0x10, RZ ;  /* 0x0000001044027819 */ /* 0x040fe200000006ff */
[----:B------:R-:W-:Y:S01]  /*6360*/  FMUL R19, R47, R19 ;  /* 0x000000132f137220 */ /* 0x000fe20000400000 */
[----:B------:R-:W-:Y:S01]  /*6370*/  F2FP.BF16.F32.PACK_AB R54, R5, R4 ;  /* 0x000000040536723e */ /* 0x000fe200000010ff */
[----:B------:R-:W-:Y:S01]  /*6380*/  FFMA R13, R49, R0, R13 ;  /* 0x00000000310d7223 */ /* 0x000fe2000000000d */
[----:B------:R-:W-:Y:S01]  /*6390*/  LOP3.LUT R0, R63, 0xffff0000, RZ, 0xc0, !PT ;  /* 0xffff00003f007812 */ /* 0x000fe200078ec0ff */
[----:B------:R-:W-:Y:S01]  /*63a0*/  FFMA R14, R49, R3, R14 ;  /* 0x00000003310e7223 */ /* 0x000fe2000000000e */
[----:B------:R-:W-:Y:S01]  /*63b0*/  LOP3.LUT R3, R68, 0xffff0000, RZ, 0xc0, !PT ;  /* 0xffff000044037812 */ /* 0x000fe200078ec0ff */
[----:B------:R-:W-:Y:S01]  /*63c0*/  FMUL R23, R47, R23 ;  /* 0x000000172f177220 */ /* 0x000fe20000400000 */
[----:B------:R-:W-:Y:S01]  /*63d0*/  F2FP.BF16.F32.PACK_AB R55, R11, R6 ;  /* 0x000000060b37723e */ /* 0x000fe200000010ff */
[----:B------:R-:W-:Y:S01]  /*63e0*/  FFMA R19, R49, R0, R19 ;  /* 0x0000000031137223 */ /* 0x000fe20000000013 */
[----:B------:R-:W-:Y:S01]  /*63f0*/  SHF.L.U32 R0, R69, 0x10, RZ ;  /* 0x0000001045007819 */ /* 0x000fe200000006ff */
[----:B------:R-:W-:Y:S01]  /*6400*/  FFMA R16, R49, R2, R16 ;  /* 0x0000000231107223 */ /* 0x000fe20000000010 */
[----:B------:R-:W-:Y:S01]  /*6410*/  LOP3.LUT R2, R69, 0xffff0000, RZ, 0xc0, !PT ;  /* 0xffff000045027812 */ /* 0x000fe200078ec0ff */
[----:B------:R-:W-:Y:S01]  /*6420*/  FFMA R17, R49, R3, R17 ;  /* 0x0000000331117223 */ /* 0x000fe20000000011 */
[----:B------:R-:W-:Y:S01]  /*6430*/  SHF.L.U32 R3, R71, 0x10, RZ ;  /* 0x0000001047037819 */ /* 0x000fe200000006ff */
[C---:B------:R-:W-:Y:S01]  /*6440*/  FFMA R18, R49.reuse, R0, R18 ;  /* 0x0000000031127223 */ /* 0x040fe20000000012 */
[C---:B------:R-:W-:Y:S01]  /*6450*/  SHF.L.U32 R0, R70.reuse, 0x10, RZ ;  /* 0x0000001046007819 */ /* 0x040fe200000006ff */
[----:B------:R-:W-:Y:S01]  /*6460*/  FFMA R23, R49, R2, R23 ;  /* 0x0000000231177223 */ /* 0x000fe20000000017 */
[----:B------:R-:W-:Y:S01]  /*6470*/  LOP3.LUT R2, R70, 0xffff0000, RZ, 0xc0, !PT ;  /* 0xffff000046027812 */ /* 0x000fe200078ec0ff */
[----:B------:R1:W-:Y:S01]  /*6480*/  STS.128 [R74], R52 ;  /* 0x000000344a007388 */ /* 0x0003e20000000c00 */
[----:B------:R-:W-:Y:S01]  /*6490*/  F2FP.BF16.F32.PACK_AB R8, R9, R8 ;  /* 0x000000080908723e */ /* 0x000fe200000010ff */
[----:B------:R-:W-:Y:S01]  /*64a0*/  FFMA R20, R49, R0, R20 ;  /* 0x0000000031147223 */ /* 0x000fe20000000014 */
[----:B------:R-:W-:Y:S01]  /*64b0*/  LOP3.LUT R0, R71, 0xffff0000, RZ, 0xc0, !PT ;  /* 0xffff000047007812 */ /* 0x000fe200078ec0ff */
[----:B------:R-:W-:Y:S01]  /*64c0*/  FMUL R27, R47, R27 ;  /* 0x0000001b2f1b7220 */ /* 0x000fe20000400000 */
[----:B------:R-:W-:Y:S01]  /*64d0*/  F2FP.BF16.F32.PACK_AB R9, R15, R10 ;  /* 0x0000000a0f09723e */ /* 0x000fe200000010ff */
[C---:B------:R-:W-:Y:S01]  /*64e0*/  FFMA R21, R49.reuse, R2, R21 ;  /* 0x0000000231157223 */ /* 0x040fe20000000015 */
[C---:B------:R-:W-:Y:S01]  /*64f0*/  SHF.L.U32 R2, R76.reuse, 0x10, RZ ;  /* 0x000000104c027819 */ /* 0x040fe200000006ff */
[C---:B------:R-:W-:Y:S01]  /*6500*/  FFMA R22, R49.reuse, R3, R22 ;  /* 0x0000000331167223 */ /* 0x040fe20000000016 */
[----:B------:R-:W-:Y:S01]  /*6510*/  FFMA R27, R49, R0, R27 ;  /* 0x00000000311b7223 */ /* 0x000fe2000000001b */
[----:B------:R-:W-:Y:S01]  /*6520*/  LOP3.LUT R0, R76, 0xffff0000, RZ, 0xc0, !PT ;  /* 0xffff00004c007812 */ /* 0x000fe200078ec0ff */
[----:B------:R-:W-:Y:S01]  /*6530*/  FMUL R31, R47, R31 ;  /* 0x0000001f2f1f7220 */ /* 0x000fe20000400000 */
[----:B------:R-:W-:Y:S01]  /*6540*/  SHF.L.U32 R3, R77, 0x10, RZ ;  /* 0x000000104d037819 */ /* 0x000fe200000006ff */
[----:B------:R-:W-:Y:S01]  /*6550*/  FFMA R24, R49, R2, R24 ;  /* 0x0000000231187223 */ /* 0x000fe20000000018 */
[----:B------:R-:W-:Y:S01]  /*6560*/  F2FP.BF16.F32.PACK_AB R10, R13, R12 ;  /* 0x0000000c0d0a723e */ /* 0x000fe200000010ff */
[----:B------:R-:W-:Y:S01]  /*6570*/  FFMA R25, R49, R0, R25 ;  /* 0x0000000031197223 */ /* 0x000fe20000000019 */
[----:B------:R-:W-:Y:S01]  /*6580*/  F2FP.BF16.F32.PACK_AB R11, R19, R14 ;  /* 0x0000000e130b723e */ /* 0x000fe200000010ff */
[----:B------:R-:W-:Y:S01]  /*6590*/  FFMA R26, R49, R3, R26 ;  /* 0x00000003311a7223 */ /* 0x000fe2000000001a */
[----:B------:R-:W-:Y:S01]  /*65a0*/  LOP3.LUT R0, R77, 0xffff0000, RZ, 0xc0, !PT ;  /* 0xffff00004d007812 */ /* 0x000fe200078ec0ff */
[----:B------:R-:W-:Y:S01]  /*65b0*/  FMUL R35, R47, R35 ;  /* 0x000000232f237220 */ /* 0x000fe20000400000 */
[C---:B------:R-:W-:Y:S01]  /*65c0*/  SHF.L.U32 R2, R78.reuse, 0x10, RZ ;  /* 0x000000104e027819 */ /* 0x040fe200000006ff */
[----:B------:R1:W-:Y:S01]  /*65d0*/  STS.128 [R73+0x10], R8 ;  /* 0x0000100849007388 */ /* 0x0003e20000000c00 */
[----:B------:R-:W-:Y:S01]  /*65e0*/  LOP3.LUT R3, R78, 0xffff0000, RZ, 0xc0, !PT ;  /* 0xffff00004e037812 */ /* 0x000fe200078ec0ff */
[----:B------:R-:W-:Y:S01]  /*65f0*/  FFMA R31, R49, R0, R31 ;  /* 0x00000000311f7223 */ /* 0x000fe2000000001f */
[----:B------:R-:W-:Y:S01]  /*6600*/  SHF.L.U32 R4, R79, 0x10, RZ ;  /* 0x000000104f047819 */ /* 0x000fe200000006ff */
[----:B------:R-:W-:Y:S01]  /*6610*/  FFMA R28, R49, R2, R28 ;  /* 0x00000002311c7223 */ /* 0x000fe2000000001c */
[----:B------:R-:W-:Y:S01]  /*6620*/  F2FP.BF16.F32.PACK_AB R16, R17, R16 ;  /* 0x000000101110723e */ /* 0x000fe200000010ff */
[----:B------:R-:W-:Y:S01]  /*6630*/  FFMA R29, R49, R3, R29 ;  /* 0x00000003311d7223 */ /* 0x000fe2000000001d */
[----:B------:R-:W-:Y:S01]  /*6640*/  LOP3.LUT R5, R79, 0xffff0000, RZ, 0xc0, !PT ;  /* 0xffff00004f057812 */ /* 0x000fe200078ec0ff */
[----:B------:R-:W-:Y:S01]  /*6650*/  FFMA R30, R49, R4, R30 ;  /* 0x00000004311e7223 */ /* 0x000fe2000000001e */
[----:B------:R-:W-:Y:S02]  /*6660*/  F2FP.BF16.F32.PACK_AB R17, R23, R18 ;  /* 0x000000121711723e */ /* 0x000fe400000010ff */
[----:B------:R-:W-:Y:S01]  /*6670*/  F2FP.BF16.F32.PACK_AB R18, R21, R20 ;  /* 0x000000141512723e */ /* 0x000fe200000010ff */
[----:B------:R-:W-:Y:S01]  /*6680*/  FFMA R35, R49, R5, R35 ;  /* 0x0000000531237223 */ /* 0x000fe20000000023 */
[----:B------:R-:W-:Y:S02]  /*6690*/  F2FP.BF16.F32.PACK_AB R19, R27, R22 ;  /* 0x000000161b13723e */ /* 0x000fe400000010ff */
[----:B------:R-:W-:Y:S02]  /*66a0*/  F2FP.BF16.F32.PACK_AB R24, R25, R24 ;  /* 0x000000181918723e */ /* 0x000fe400000010ff */
[----:B------:R-:W-:Y:S01]  /*66b0*/  F2FP.BF16.F32.PACK_AB R25, R31, R26 ;  /* 0x0000001a1f19723e */ /* 0x000fe200000010ff */
[----:B------:R1:W-:Y:S01]  /*66c0*/  STS.128 [R72+0x20], R16 ;  /* 0x0000201048007388 */ /* 0x0003e20000000c00 */
[----:B------:R-:W-:Y:S02]  /*66d0*/  F2FP.BF16.F32.PACK_AB R26, R29, R28 ;  /* 0x0000001c1d1a723e */ /* 0x000fe400000010ff */
[----:B------:R-:W-:Y:S02]  /*66e0*/  F2FP.BF16.F32.PACK_AB R27, R35, R30 ;  /* 0x0000001e231b723e */ /* 0x000fe400000010ff */
[----:B------:R-:W-:Y:S03]  /*66f0*/  IADD3 R0, PT, PT, R64, 0x1, RZ ;  /* 0x0000000140007810 */ /* 0x000fe60007ffe0ff */
[----:B------:R1:W-:Y:S01]  /*6700*/  STS.128 [R67+0x10], R24 ;  /* 0x0000101843007388 */ /* 0x0003e20000000c00 */
[----:B------:R-:W-:Y:S01]  /*6710*/  @!PT LDS RZ, [RZ] ;  /* 0x00000000fffff984 */ /* 0x000fe20000000800 */
[----:B------:R-:W-:Y:S01]  /*6720*/  @!PT LDS RZ, [RZ] ;  /* 0x00000000fffff984 */ /* 0x000fe20000000800 */
[----:B------:R-:W-:Y:S01]  /*6730*/  @!PT LDS RZ, [RZ] ;  /* 0x00000000fffff984 */ /* 0x000fe20000000800 */
[----:B------:R-:W-:Y:S01]  /*6740*/  @!PT LDS RZ, [RZ] ;  /* 0x00000000fffff984 */ /* 0x000fe20000000800 */
[----:B------:R2:W-:Y:S07]  /*6750*/  MEMBAR.ALL.CTA ;  /* 0x0000000000007992 */ /* 0x0005ee0000008000 */
[----:B--2---:R-:W2:Y:S02]  /*6760*/  FENCE.VIEW.ASYNC.S ;  /* 0x00000000000073c6 */ /* 0x004ea40000000000 */
[----:B--2---:R-:W-:Y:S06]  /*6770*/  BAR.SYNC.DEFER_BLOCKING 0x1, 0x80 ;  /* 0x0042000000007b1d */ /* 0x004fec0000010000 */
[----:B------:R-:W-:Y:S05]  /*6780*/  @P0 BRA `(.L_x_91) ;  /* 0x0000000000240947 */ /* 0x000fea0003800000 */
[----:B------:R-:W-:Y:S01]  /*6790*/  R2UR UR4, R75 ;  /* 0x000000004b0472ca */ /* 0x000fe200000e0000 */
[----:B------:R-:W-:Y:S01]  /*67a0*/  UIADD3 UR6, UP0, UPT, UR56, 0x680, URZ ;  /* 0x0000068038067890 */ /* 0x000fe2000ff1e0ff */
[----:B------:R-:W-:Y:S02]  /*67b0*/  R2UR UR42, R110 ;  /* 0x000000006e2a72ca */ /* 0x000fe400000e0000 */
[----:B------:R-:W-:Y:S01]  /*67c0*/  R2UR UR43, R108 ;  /* 0x000000006c2b72ca */ /* 0x000fe200000e0000 */
[----:B------:R-:W-:Y:S01]  /*67d0*/  UIADD3.X UR7, UPT, UPT, URZ, UR57, URZ, UP0, !UPT ;  /* 0x00000039ff077290 */ /* 0x000fe200087fe4ff */
[----:B------:R-:W-:Y:S07]  /*67e0*/  R2UR UR44, R109 ;  /* 0x000000006d2c72ca */ /* 0x000fee00000e0000 */
[----:B------:R-:W-:Y:S09]  /*67f0*/  UIADD3 UR40, UPT, UPT, UR52, 0x200, UR4 ;  /* 0x0000020034287890 */ /* 0x000ff2000fffe004 */
[----:B------:R2:W-:Y:S02]  /*6800*/  UTMASTG.4D.IM2COL [UR40], [UR6] ;  /* 0x00000028060073b5 */ /* 0x0005e40008058000 */
[----:B--2---:R0:W-:Y:S02]  /*6810*/  UTMACMDFLUSH ;  /* 0x00000000000079b7 */ /* 0x0041e40000000000 */
.L_x_91:
[----:B------:R-:W-:Y:S05]  /*6820*/  BSYNC.RECONVERGENT B0 ;  /* 0x0000000000007941 */ /* 0x000fea0003800200 */
.L_x_90:
[----:B------:R-:W-:Y:S01]  /*6830*/  R2UR UR40, R0 ;  /* 0x00000000002872ca */ /* 0x000fe200000e0000 */
[----:B------:R-:W-:Y:S11]  /*6840*/  BSSY.RECONVERGENT B0, `(.L_x_92) ;  /* 0x0000006000007945 */ /* 0x000ff60003800200 */
[----:B------:R-:W-:Y:S01]  /*6850*/  @!UPT UIADD3 URZ, UPT, UPT, URZ, URZ, URZ ;  /* 0x000000fffffff290 */ /* 0x000fe2000fffe0ff */
[----:B------:R-:W-:Y:S04]  /*6860*/  UISETP.NE.AND UP0, UPT, UR40, 0x3, UPT ;  /* 0x000000032800788c */ /* 0x000fe8000bf05270 */
[----:B------:R-:W-:Y:S01]  /*6870*/  USEL UR42, UR40, URZ, UP0 ;  /* 0x000000ff282a7287 */ /* 0x000fe20008000000 */
[----:B------:R-:W-:Y:S11]  /*6880*/  @P0 BRA `(.L_x_93) ;  /* 0x0000000000040947 */ /* 0x000ff60003800000 */
[----:B------:R-:W-:Y:S04]  /*6890*/  DEPBAR.LE SB0, 0x1 ;  /* 0x000080400000791a */ /* 0x000fe80000000000 */
.L_x_93:
[----:B------:R-:W-:Y:S05]  /*68a0*/  BSYNC.RECONVERGENT B0 ;  /* 0x0000000000007941 */ /* 0x000fea0003800200 */
.L_x_92:
[----:B------:R-:W-:Y:S01]  /*68b0*/  BAR.SYNC.DEFER_BLOCKING 0x1, 0x80 ;  /* 0x0042000000007b1d */ /* 0x000fe20000010000 */
[----:B------:R-:W-:Y:S01]  /*68c0*/  ISETP.NE.AND P1, PT, R112, RZ, PT ;  /* 0x000000ff7000720c */ /* 0x000fe20003f25270 */
[----:B------:R-:W-:Y:S01]  /*68d0*/  UISETP.NE.AND UP0, UPT, UR54, URZ, UPT ;  /* 0x000000ff3600728c */ /* 0x000fe2000bf05270 */
[----:B------:R-:W-:Y:S11]  /*68e0*/  LEA R3, R115, UR52, 0x3 ;  /* 0x0000003473037c11 */ /* 0x000ff6000f8e18ff */
[----:B------:R-:W-:Y:S01]  /*68f0*/  @P1 SHF.L.U32 R4, R66, 0x1f, RZ ;  /* 0x0000001f42041819 */ /* 0x000fe200000006ff */
[----:B------:R-:W-:Y:S06]  /*6900*/  BRA.U !UP0, `(.L_x_94) ;  /* 0x0000000108287547 */ /* 0x000fec000b800000 */
[----:B------:R-:W2:Y:S01]  /*6910*/  S2R R0, SR_CgaCtaId ;  /* 0x0000000000007919 */ /* 0x000ea20000008800 */
[----:B------:R-:W-:Y:S05]  /*6920*/  IMAD.U32 R2, RZ, RZ, UR53 ;  /* 0x00000035ff027e24 */ /* 0x000fea000f8e00ff */
[C---:B------:R-:W-:Y:S01]  /*6930*/  @P1 LEA R5, R2.reuse, UR52, 0x3 ;  /* 0x0000003402051c11 */ /* 0x040fe2000f8e18ff */
[----:B------:R-:W-:Y:S04]  /*6940*/  VIADD R2, R2, 0x1 ;  /* 0x0000000102027836 */ /* 0x000fe80000000000 */
[----:B------:R-:W-:Y:S01]  /*6950*/  @P1 VIADD R5, R5, 0x98 ;  /* 0x0000009805051836 */ /* 0x000fe20000000000 */
[C---:B------:R-:W-:Y:S04]  /*6960*/  ISETP.NE.AND P0, PT, R2.reuse, 0x3, PT ;  /* 0x000000030200780c */ /* 0x040fe80003f05270 */
[----:B------:R-:W-:Y:S04]  /*6970*/  SEL R2, R2, RZ, P0 ;  /* 0x000000ff02027207 */ /* 0x000fe80000000000 */
[----:B------:R-:W-:Y:S02]  /*6980*/  R2UR UR53, R2 ;  /* 0x00000000023572ca */ /* 0x000fe400000e0000 */
[----:B--2---:R-:W-:Y:S04]  /*6990*/  @P1 PRMT R0, R0, 0x654, R5 ;  /* 0x0000065400001816 */ /* 0x004fe80000000005 */
[----:B------:R2:W-:Y:S09]  /*69a0*/  @P1 SYNCS.ARRIVE.TRANS64.RED.A1T0 RZ, [R0+URZ], RZ ;  /* 0x000000ff00ff19a7 */ /* 0x0005f200081004ff */
.L_x_94:
[----:B------:R-:W3:Y:S01]  /*69b0*/  @P1 SYNCS.PHASECHK.TRANS64.TRYWAIT P0, [R3+URZ+0x80], R4 ;  /* 0x00008004030015a7 */ /* 0x000ee200080011ff */
[----:B------:R-:W-:Y:S01]  /*69c0*/  BSSY B1, `(.L_x_95) ;  /* 0x0000015000017945 */ /* 0x000fe20003800000 */
[----:B---3--:R-:W-:Y:S03]  /*69d0*/  @P1 SEL R116, RZ, 0x1, !P0 ;  /* 0x00000001ff741807 */ /* 0x008fe60004000000 */
[----:B------:R-:W-:Y:S05]  /*69e0*/  @!P1 BRA `(.L_x_96) ;  /* 0x0000000000489947 */ /* 0x000fea0003800000 */
[----:B------:R-:W-:Y:S01]  /*69f0*/  ISETP.NE.AND P1, PT, R117, RZ, PT ;  /* 0x000000ff7500720c */ /* 0x000fe20003f25270 */
[----:B------:R-:W-:Y:S01]  /*6a00*/  BSSY B0, `(.L_x_97) ;  /* 0x000000a000007945 */ /* 0x000fe20003800000 */
[----:B------:R-:W-:Y:S11]  /*6a10*/  ISETP.NE.AND P0, PT, R116, RZ, PT ;  /* 0x000000ff7400720c */ /* 0x000ff60003f05270 */
[----:B------:R-:W-:Y:S04]  /*6a20*/  @P1 IMAD R115, R115, 0x2000, R106 ;  /* 0x0000200073731824 */ /* 0x000fe800078e026a */
[----:B------:R-:W-:Y:S01]  /*6a30*/  @P1 IMAD.IADD R4, R114, 0x1, R115 ;  /* 0x0000000172041824 */ /* 0x000fe200078e0273 */
[----:B------:R-:W-:Y:S03]  /*6a40*/  @P1 IADD3 R2, PT, PT, R113, R115, RZ ;  /* 0x0000007371021210 */ /* 0x000fe60007ffe0ff */
[----:B--2---:R-:W-:Y:S01]  /*6a50*/  @P1 IMAD.IADD R0, R105, 0x1, R4 ;  /* 0x0000000169001824 */ /* 0x004fe200078e0204 */
[----:B------:R-:W-:Y:S06]  /*6a60*/  @P0 BRA `(.L_x_98) ;  /* 0x00000000000c0947 */ /* 0x000fec0003800000 */
[----:B------:R-:W-:Y:S04]  /*6a70*/  SHF.L.U32 R66, R66, 0x1f, RZ ;  /* 0x0000001f42427819 */ /* 0x000fe800000006ff */
[----:B------:R-:W2:Y:S02]  /*6a80*/  SYNCS.PHASECHK.TRANS64.TRYWAIT P0, [R3+URZ+0x80], R66 ;  /* 0x00008042030075a7 */ /* 0x000ea400080011ff */
[----:B--2---:R-:W-:Y:S05]  /*6a90*/  @!P0 BRA `(.L_x_99) ;  /* 0x0000001800308947 */ /* 0x004fea0003800000 */
.L_x_98:
[----:B------:R-:W-:Y:S05]  /*6aa0*/  BSYNC B0 ;  /* 0x0000000000007941 */ /* 0x000fea0003800000 */
.L_x_97:
[----:B------:R-:W-:Y:S11]  /*6ab0*/  ISETP.NE.AND P0, PT, R117, RZ, PT ;  /* 0x000000ff7500720c */ /* 0x000ff60003f05270 */
[----:B------:R-:W-:Y:S02]  /*6ac0*/  @!UPT UIADD3 URZ, UPT, UPT, URZ, URZ, URZ ;  /* 0x000000fffffff290 */ /* 0x000fe4000fffe0ff */
[----:B------:R3:W4:Y:S04]  /*6ad0*/  @P0 LDS.128 R56, [R115] ;  /* 0x0000000073380984 */ /* 0x0007280000000c00 */
[----:B------:R3:W1:Y:S04]  /*6ae0*/  @P0 LDS.128 R68, [R2+0x20] ;  /* 0x0000200002440984 */ /* 0x0006680000000c00 */
[----:B------:R3:W1:Y:S04]  /*6af0*/  @P0 LDS.128 R60, [R4+0x10] ;  /* 0x00001000043c0984 */ /* 0x0006680000000c00 */
[----:B------:R3:W1:Y:S02]  /*6b00*/  @P0 LDS.128 R76, [R0+0x10] ;  /* 0x00001000004c0984 */ /* 0x0006640000000c00 */
.L_x_96:
[----:B------:R-:W-:Y:S05]  /*6b10*/  BSYNC B1 ;  /* 0x0000000000017941 */ /* 0x000fea0003800000 */
.L_x_95:
[----:B--23--:R-:W-:Y:S05]  /*6b20*/  VIADD R0, R48, 0x20 ;  /* 0x0000002030007836 */ /* 0x00cfea0000000000 */
[----:B------:R-:W-:Y:S04]  /*6b30*/  SHF.R.U32.HI R0, RZ, 0x15, R0 ;  /* 0x00000015ff007819 */ /* 0x000fe80000011600 */
[----:B------:R-:W-:Y:S11]  /*6b40*/  LOP3.LUT P0, RZ, R0, 0x3, R100, 0x48, !PT ;  /* 0x0000000300ff7812 */ /* 0x000ff60007804864 */
[----:B------:R-:W-:Y:S02]  /*6b50*/  @!UPT UIADD3 URZ, UPT, UPT, URZ, URZ, URZ ;  /* 0x000000fffffff290 */ /* 0x000fe4000fffe0ff */
[----:B------:R-:W-:Y:S05]  /*6b60*/  @!P0 BRA `(.L_x_100) ;  /* 0x0000000000408947 */ /* 0x000fea0003800000 */
[----:B------:R-:W2:Y:S01]  /*6b70*/  LDCU.64 UR8, c[0x4][0x70] ;  /* 0x01000e00ff0877ac */ /* 0x000ea20008000a00 */
[----:B------:R-:W-:Y:S01]  /*6b80*/  MOV R3, 0x0 ;  /* 0x0000000000037802 */ /* 0x000fe20000000f00 */
[----:B------:R-:W-:Y:S02]  /*6b90*/  HFMA2 R12, -RZ, RZ, 0, 5.9604644775390625e-08 ;  /* 0x00000001ff0c7431 */ /* 0x000fe400000001ff */
[----:B-1----:R-:W-:Y:S02]  /*6ba0*/  IMAD.MOV.U32 R8, RZ, RZ, 0x192 ;  /* 0x00000192ff087424 */ /* 0x002fe400078e00ff */
[----:B------:R-:W-:Y:S01]  /*6bb0*/  IMAD.MOV.U32 R13, RZ, RZ, RZ ;  /* 0x000000ffff0d7224 */ /* 0x000fe200078e00ff */
[----:B------:R-:W1:Y:S01]  /*6bc0*/  LDCU.64 UR6, c[0x4][0x78] ;  /* 0x01000f00ff0677ac */ /* 0x000e620008000a00 */
[----:B------:R-:W3:Y:S01]  /*6bd0*/  LDC.64 R2, c[0x4][R3] ;  /* 0x0100000003027b82 */ /* 0x000ee20000000a00 */
[----:B------:R-:W5:Y:S01]  /*6be0*/  LDCU.64 UR4, c[0x4][0x10] ;  /* 0x01000200ff0477ac */ /* 0x000f620008000a00 */
[----:B--2---:R-:W-:Y:S01]  /*6bf0*/  MOV R5, UR9 ;  /* 0x0000000900057c02 */ /* 0x004fe20008000f00 */
[----:B------:R-:W-:Y:S01]  /*6c00*/  IMAD.U32 R4, RZ, RZ, UR8 ;  /* 0x00000008ff047e24 */ /* 0x000fe2000f8e00ff */
[----:B-1----:R-:W-:Y:S01]  /*6c10*/  MOV R7, UR7 ;  /* 0x0000000700077c02 */ /* 0x002fe20008000f00 */
[----:B------:R-:W-:Y:S01]  /*6c20*/  IMAD.U32 R6, RZ, RZ, UR6 ;  /* 0x00000006ff067e24 */ /* 0x000fe2000f8e00ff */
[----:B-----5:R-:W-:Y:S01]  /*6c30*/  MOV R11, UR5 ;  /* 0x00000005000b7c02 */ /* 0x020fe20008000f00 */
[----:B------:R-:W-:Y:S02]  /*6c40*/  IMAD.U32 R10, RZ, RZ, UR4 ;  /* 0x00000004ff0a7e24 */ /* 0x000fe4000f8e00ff */
[----:B------:R-:W-:Y:S07]  /*6c50*/  LEPC R20, `(.L_x_100) ;  /* 0x000000001014794e */ /* 0x000fee0000000000 */
[----:B---34-:R-:W-:Y:S05]  /*6c60*/  CALL.ABS.NOINC R2 ;  /* 0x0000000002007343 */ /* 0x018fea0003c00000 */
.L_x_100:
[----:B------:R-:W-:Y:S01]  /*6c70*/  ISETP.NE.AND P0, PT, R99, RZ, PT ;  /* 0x000000ff6300720c */ /* 0x000fe20003f05270 */
[----:B------:R-:W-:Y:S05]  /*6c80*/  WARPSYNC.ALL ;  /* 0x0000000000007948 */ /* 0x000fea0003800000 */
[----:B------:R-:W-:Y:S01]  /*6c90*/  R2UR UR4, R48 ;  /* 0x00000000300472ca */ /* 0x000fe200000e0000 */
[----:B------:R-:W-:Y:S01]  /*6ca0*/  USHF.L.U32 UR5, UR42, 0xd, URZ ;  /* 0x0000000d2a057899 */ /* 0x000fe200080006ff */
[----:B------:R-:W-:Y:S01]  /*6cb0*/  R2UR UR6, R65 ;  /* 0x00000000410672ca */ /* 0x000fe200000e0000 */
[----:B------:R-:W-:Y:S01]  /*6cc0*/  BSSY.RECONVERGENT B0, `(.L_x_101) ;  /* 0x000008f000007945 */ /* 0x000fe20003800200 */
[C---:B----4-:R-:W-:Y:S02]  /*6cd0*/  SHF.L.U32 R0, R56.reuse, 0x10, RZ ;  /* 0x0000001038007819 */ /* 0x050fe400000006ff */
[----:B------:R-:W-:Y:S02]  /*6ce0*/  LOP3.LUT R2, R56, 0xffff0000, RZ, 0xc0, !PT ;  /* 0xffff000038027812 */ /* 0x000fe400078ec0ff */
[C---:B------:R-:W-:Y:S02]  /*6cf0*/  SHF.L.U32 R3, R57.reuse, 0x10, RZ ;  /* 0x0000001039037819 */ /* 0x040fe400000006ff */
[----:B------:R-:W-:Y:S02]  /*6d00*/  LOP3.LUT R48, R57, 0xffff0000, RZ, 0xc0, !PT ;  /* 0xffff000039307812 */ /* 0x000fe400078ec0ff */
[C---:B------:R-:W-:Y:S01]  /*6d10*/  SHF.L.U32 R50, R58.reuse, 0x10, RZ ;  /* 0x000000103a327819 */ /* 0x040fe200000006ff */
[----:B-1----:R-:W1:Y:S01]  /*6d20*/  LDTM.x32 R4, tmem[UR4+0x20] ;  /* 0x00002004000479ee */ /* 0x002e6200082c0000 */
[----:B------:R-:W-:Y:S01]  /*6d30*/  LOP3.LUT R51, R58, 0xffff0000, RZ, 0xc0, !PT ;  /* 0xffff00003a337812 */ /* 0x000fe200078ec0ff */
[----:B------:R-:W-:Y:S01]  /*6d40*/  NOP ;  /* 0x0000000000007918 */ /* 0x000fe20000000000 */
[C---:B------:R-:W-:Y:S01]  /*6d50*/  SHF.L.U32 R52, R59.reuse, 0x10, RZ ;  /* 0x000000103b347819 */ /* 0x040fe200000006ff */
[----:B------:R-:W-:Y:S01]  /*6d60*/  UIADD3 UR6, UPT, UPT, UR6, 0xe0, URZ ;  /* 0x000000e006067890 */ /* 0x000fe2000fffe0ff */
[----:B------:R-:W-:Y:S02]  /*6d70*/  LOP3.LUT R53, R59, 0xffff0000, RZ, 0xc0, !PT ;  /* 0xffff00003b357812 */ /* 0x000fe400078ec0ff */
[C---:B------:R-:W-:Y:S01]  /*6d80*/  SHF.L.U32 R54, R60.reuse, 0x10, RZ ;  /* 0x000000103c367819 */ /* 0x040fe200000006ff */
[----:B------:R-:W-:Y:S01]  /*6d90*/  UPRMT UR6, UR45, 0x654, UR6 ;  /* 0x000006542d067896 */ /* 0x000fe20008000006 */
[----:B------:R-:W-:Y:S02]  /*6da0*/  LOP3.LUT R55, R60, 0xffff0000, RZ, 0xc0, !PT ;  /* 0xffff00003c377812 */ /* 0x000fe400078ec0ff */
[C---:B------:R-:W-:Y:S02]  /*6db0*/  SHF.L.U32 R56, R61.reuse, 0x10, RZ ;  /* 0x000000103d387819 */ /* 0x040fe400000006ff */
[----:B------:R-:W-:Y:S02]  /*6dc0*/  LOP3.LUT R57, R61, 0xffff0000, RZ, 0xc0, !PT ;  /* 0xffff00003d397812 */ /* 0x000fe400078ec0ff */
[C---:B------:R-:W-:Y:S02]  /*6dd0*/  SHF.L.U32 R58, R62.reuse, 0x10, RZ ;  /* 0x000000103e3a7819 */ /* 0x040fe400000006ff */
[----:B------:R-:W-:Y:S01]  /*6de0*/  LOP3.LUT R59, R62, 0xffff0000, RZ, 0xc0, !PT ;  /* 0xffff00003e3b7812 */ /* 0x000fe200078ec0ff */
[----:B-1----:R-:W-:Y:S01]  /*6df0*/  SYNCS.ARRIVE.TRANS64.RED.A1T0 RZ, [UR6], RZ ;  /* 0x000000ffffff79a7 */ /* 0x002fe20008100406 */
[C---:B------:R-:W-:Y:S02]  /*6e00*/  SHF.L.U32 R60, R63.reuse, 0x10, RZ ;  /* 0x000000103f3c7819 */ /* 0x040fe400000006ff */
[----:B------:R-:W-:Y:S02]  /*6e10*/  LOP3.LUT R61, R63, 0xffff0000, RZ, 0xc0, !PT ;  /* 0xffff00003f3d7812 */ /* 0x000fe400078ec0ff */
[C---:B------:R-:W-:Y:S01]  /*6e20*/  SHF.L.U32 R62, R68.reuse, 0x10, RZ ;  /* 0x00000010443e7819 */ /* 0x040fe200000006ff */
[C---:B------:R-:W-:Y:S01]  /*6e30*/  FMUL R4, R47.reuse, R4 ;  /* 0x000000042f047220 */ /* 0x040fe20000400000 */
[----:B------:R-:W-:Y:S01]  /*6e40*/  LOP3.LUT R63, R68, 0xffff0000, RZ, 0xc0, !PT ;  /* 0xffff0000443f7812 */ /* 0x000fe200078ec0ff */
[----:B------:R-:W-:Y:S01]  /*6e50*/  FMUL R5, R47, R5 ;  /* 0x000000052f057220 */ /* 0x000fe20000400000 */
[----:B------:R-:W-:Y:S01]  /*6e60*/  SHF.L.U32 R64, R69, 0x10, RZ ;  /* 0x0000001045407819 */ /* 0x000fe200000006ff */
[----:B------:R-:W-:Y:S01]  /*6e70*/  FMUL R6, R47, R6 ;  /* 0x000000062f067220 */ /* 0x000fe20000400000 */
[----:B------:R-:W-:Y:S01]  /*6e80*/  LOP3.LUT R65, R69, 0xffff0000, RZ, 0xc0, !PT ;  /* 0xffff000045417812 */ /* 0x000fe200078ec0ff */
[----:B------:R-:W-:Y:S01]  /*6e90*/  FMUL R7, R47, R7 ;  /* 0x000000072f077220 */ /* 0x000fe20000400000 */
[----:B------:R-:W-:Y:S01]  /*6ea0*/  SHF.L.U32 R66, R70, 0x10, RZ ;  /* 0x0000001046427819 */ /* 0x000fe200000006ff */
[----:B------:R-:W-:Y:S01]  /*6eb0*/  FFMA R4, R49, R0, R4 ;  /* 0x0000000031047223 */ /* 0x000fe20000000004 */
[C---:B------:R-:W-:Y:S01]  /*6ec0*/  SHF.L.U32 R74, R78.reuse, 0x10, RZ ;  /* 0x000000104e4a7819 */ /* 0x040fe200000006ff */
[----:B------:R-:W-:Y:S01]  /*6ed0*/  FMUL R8, R47, R8 ;  /* 0x000000082f087220 */ /* 0x000fe20000400000 */
[----:B------:R-:W-:Y:S01]  /*6ee0*/  LOP3.LUT R75, R78, 0xffff0000, RZ, 0xc0, !PT ;  /* 0xffff00004e4b7812 */ /* 0x000fe200078ec0ff */
[C---:B------:R-:W-:Y:S01]  /*6ef0*/  FFMA R5, R49.reuse, R2, R5 ;  /* 0x0000000231057223 */ /* 0x040fe20000000005 */
[----:B------:R-:W-:Y:S01]  /*6f00*/  LOP3.LUT R67, R70, 0xffff0000, RZ, 0xc0, !PT ;  /* 0xffff000046437812 */ /* 0x000fe200078ec0ff */
[C---:B------:R-:W-:Y:S01]  /*6f10*/  FFMA R6, R49.reuse, R3, R6 ;  /* 0x0000000331067223 */ /* 0x040fe20000000006 */
[C---:B------:R-:W-:Y:S01]  /*6f20*/  FFMA R7, R49.reuse, R48, R7 ;  /* 0x0000003031077223 */ /* 0x040fe20000000007 */
[----:B------:R-:W-:Y:S01]  /*6f30*/  IADD3 R78, PT, PT, R106, UR5, RZ ;  /* 0x000000056a4e7c10 */ /* 0x000fe2000fffe0ff */
[----:B------:R-:W-:Y:S01]  /*6f40*/  FFMA R8, R49, R50, R8 ;  /* 0x0000003231087223 */ /* 0x000fe20000000008 */
[----:B------:R-:W-:Y:S01]  /*6f50*/  F2FP.BF16.F32.PACK_AB R4, R5, R4 ;  /* 0x000000040504723e */ /* 0x000fe200000010ff */
[----:B------:R-:W-:Y:S01]  /*6f60*/  FMUL R9, R47, R9 ;  /* 0x000000092f097220 */ /* 0x000fe20000400000 */
[----:B------:R-:W-:Y:S01]  /*6f70*/  F2FP.BF16.F32.PACK_AB R5, R7, R6 ;  /* 0x000000060705723e */ /* 0x000fe200000010ff */
[----:B------:R-:W-:Y:S01]  /*6f80*/  FMUL R0, R47, R10 ;  /* 0x0000000a2f007220 */ /* 0x000fe20000400000 */
[-C--:B------:R-:W-:Y:S01]  /*6f90*/  IADD3 R114, PT, PT, R114, R78.reuse, RZ ;  /* 0x0000004e72727210 */ /* 0x080fe20007ffe0ff */
[----:B------:R-:W-:Y:S01]  /*6fa0*/  FFMA R9, R49, R51, R9 ;  /* 0x0000003331097223 */ /* 0x000fe20000000009 */
[----:B------:R-:W-:Y:S01]  /*6fb0*/  IADD3 R113, PT, PT, R113, R78, RZ ;  /* 0x0000004e71717210 */ /* 0x000fe20007ffe0ff */
[----:B------:R-:W-:Y:S01]  /*6fc0*/  FFMA R0, R49, R52, R0 ;  /* 0x0000003431007223 */ /* 0x000fe20000000000 */
[C---:B------:R-:W-:Y:S01]  /*6fd0*/  FMUL R2, R47.reuse, R11 ;  /* 0x0000000b2f027220 */ /* 0x040fe20000400000 */
[----:B------:R-:W-:Y:S01]  /*6fe0*/  FMUL R3, R47, R12 ;  /* 0x0000000c2f037220 */ /* 0x000fe20000400000 */
[----:B------:R-:W-:Y:S01]  /*6ff0*/  F2FP.BF16.F32.PACK_AB R6, R9, R8 ;  /* 0x000000080906723e */ /* 0x000fe200000010ff */
[----:B------:R-:W-:Y:S01]  /*7000*/  FMUL R10, R47, R13 ;  /* 0x0000000d2f0a7220 */ /* 0x000fe20000400000 */
[C---:B------:R-:W-:Y:S01]  /*7010*/  FFMA R2, R49.reuse, R53, R2 ;  /* 0x0000003531027223 */ /* 0x040fe20000000002 */
[----:B------:R-:W-:Y:S01]  /*7020*/  FFMA R3, R49, R54, R3 ;  /* 0x0000003631037223 */ /* 0x000fe20000000003 */
[----:B------:R-:W-:Y:S01]  /*7030*/  FMUL R11, R47, R14 ;  /* 0x0000000e2f0b7220 */ /* 0x000fe20000400000 */
[----:B------:R-:W-:Y:S01]  /*7040*/  FFMA R10, R49, R55, R10 ;  /* 0x00000037310a7223 */ /* 0x000fe2000000000a */
[C---:B------:R-:W-:Y:S01]  /*7050*/  FMUL R15, R47.reuse, R15 ;  /* 0x0000000f2f0f7220 */ /* 0x040fe20000400000 */
[C---:B------:R-:W-:Y:S01]  /*7060*/  FMUL R12, R47.reuse, R16 ;  /* 0x000000102f0c7220 */ /* 0x040fe20000400000 */
[----:B------:R-:W-:Y:S01]  /*7070*/  FMUL R13, R47, R17 ;  /* 0x000000112f0d7220 */ /* 0x000fe20000400000 */
[----:B------:R-:W-:Y:S01]  /*7080*/  FFMA R11, R49, R56, R11 ;  /* 0x00000038310b7223 */ /* 0x000fe2000000000b */
[----:B------:R-:W-:Y:S01]  /*7090*/  FMUL R14, R47, R18 ;  /* 0x000000122f0e7220 */ /* 0x000fe20000400000 */
[----:B------:R-:W-:Y:S01]  /*70a0*/  FFMA R15, R49, R57, R15 ;  /* 0x00000039310f7223 */ /* 0x000fe2000000000f */
[----:B------:R-:W-:Y:S01]  /*70b0*/  FMUL R19, R47, R19 ;  /* 0x000000132f137220 */ /* 0x000fe20000400000 */
[----:B------:R-:W-:Y:S01]  /*70c0*/  F2FP.BF16.F32.PACK_AB R7, R2, R0 ;  /* 0x000000000207723e */ /* 0x000fe200000010ff */
[----:B------:R-:W-:Y:S01]  /*70d0*/  FFMA R12, R49, R58, R12 ;  /* 0x0000003a310c7223 */ /* 0x000fe2000000000c */
[----:B------:R-:W-:Y:S01]  /*70e0*/  FMUL R16, R47, R20 ;  /* 0x000000142f107220 */ /* 0x000fe20000400000 */
[----:B------:R-:W-:Y:S01]  /*70f0*/  FFMA R13, R49, R59, R13 ;  /* 0x0000003b310d7223 */ /* 0x000fe2000000000d */
[----:B------:R-:W-:Y:S01]  /*7100*/  FMUL R17, R47, R21 ;  /* 0x000000152f117220 */ /* 0x000fe20000400000 */
[----:B------:R1:W-:Y:S01]  /*7110*/  STS.128 [R106+UR5], R4 ;  /* 0x000000046a007988 */ /* 0x0003e20008000c05 */
[----:B------:R-:W-:Y:S01]  /*7120*/  SHF.L.U32 R68, R71, 0x10, RZ ;  /* 0x0000001047447819 */ /* 0x000fe200000006ff */
[----:B------:R-:W-:Y:S01]  /*7130*/  FFMA R14, R49, R60, R14 ;  /* 0x0000003c310e7223 */ /* 0x000fe2000000000e */
[----:B------:R-:W-:Y:S01]  /*7140*/  LOP3.LUT R69, R71, 0xffff0000, RZ, 0xc0, !PT ;  /* 0xffff000047457812 */ /* 0x000fe200078ec0ff */
[----:B------:R-:W-:Y:S01]  /*7150*/  FMUL R18, R47, R22 ;  /* 0x000000162f127220 */ /* 0x000fe20000400000 */
[----:B------:R-:W-:Y:S01]  /*7160*/  SHF.L.U32 R70, R76, 0x10, RZ ;  /* 0x000000104c467819 */ /* 0x000fe200000006ff */
[----:B------:R-:W-:Y:S01]  /*7170*/  FFMA R19, R49, R61, R19 ;  /* 0x0000003d31137223 */ /* 0x000fe20000000013 */
[----:B------:R-:W-:Y:S01]  /*7180*/  FMUL R23, R47, R23 ;  /* 0x000000172f177220 */ /* 0x000fe20000400000 */
[----:B------:R-:W-:Y:S01]  /*7190*/  FFMA R16, R49, R62, R16 ;  /* 0x0000003e31107223 */ /* 0x000fe20000000010 */
[----:B------:R-:W-:Y:S01]  /*71a0*/  FMUL R20, R47, R24 ;  /* 0x000000182f147220 */ /* 0x000fe20000400000 */
[----:B------:R-:W-:Y:S01]  /*71b0*/  FFMA R17, R49, R63, R17 ;  /* 0x0000003f31117223 */ /* 0x000fe20000000011 */
[----:B------:R-:W-:Y:S01]  /*71c0*/  FMUL R21, R47, R25 ;  /* 0x000000192f157220 */ /* 0x000fe20000400000 */
[----:B------:R-:W-:Y:S01]  /*71d0*/  FFMA R18, R49, R64, R18 ;  /* 0x0000004031127223 */ /* 0x000fe20000000012 */
[----:B------:R-:W-:Y:S01]  /*71e0*/  FMUL R22, R47, R26 ;  /* 0x0000001a2f167220 */ /* 0x000fe20000400000 */
[----:B------:R-:W-:Y:S01]  /*71f0*/  F2FP.BF16.F32.PACK_AB R8, R10, R3 ;  /* 0x000000030a08723e */ /* 0x000fe200000010ff */
[----:B------:R-:W-:Y:S01]  /*7200*/  FFMA R23, R49, R65, R23 ;  /* 0x0000004131177223 */ /* 0x000fe20000000017 */
[----:B------:R-:W-:Y:S01]  /*7210*/  F2FP.BF16.F32.PACK_AB R9, R15, R11 ;  /* 0x0000000b0f09723e */ /* 0x000fe200000010ff */
[----:B------:R-:W-:Y:S01]  /*7220*/  FMUL R27, R47, R27 ;  /* 0x0000001b2f1b7220 */ /* 0x000fe20000400000 */
[----:B------:R-:W-:Y:S01]  /*7230*/  F2FP.BF16.F32.PACK_AB R10, R13, R12 ;  /* 0x0000000c0d0a723e */ /* 0x000fe200000010ff */
[----:B------:R-:W-:Y:S01]  /*7240*/  FFMA R20, R49, R66, R20 ;  /* 0x0000004231147223 */ /* 0x000fe20000000014 */
[----:B------:R-:W-:Y:S01]  /*7250*/  F2FP.BF16.F32.PACK_AB R11, R19, R14 ;  /* 0x0000000e130b723e */ /* 0x000fe200000010ff */
[----:B------:R-:W-:Y:S01]  /*7260*/  FMUL R24, R47, R28 ;  /* 0x0000001c2f187220 */ /* 0x000fe20000400000 */
[----:B------:R-:W-:Y:S01]  /*7270*/  LOP3.LUT R71, R76, 0xffff0000, RZ, 0xc0, !PT ;  /* 0xffff00004c477812 */ /* 0x000fe200078ec0ff */
[----:B------:R-:W-:Y:S01]  /*7280*/  FFMA R21, R49, R67, R21 ;  /* 0x0000004331157223 */ /* 0x000fe20000000015 */
[----:B------:R-:W-:Y:S01]  /*7290*/  SHF.L.U32 R72, R77, 0x10, RZ ;  /* 0x000000104d487819 */ /* 0x000fe200000006ff */
[----:B------:R1:W-:Y:S01]  /*72a0*/  STS.128 [R114+0x10], R8 ;  /* 0x0000100872007388 */ /* 0x0003e20000000c00 */
[----:B------:R-:W-:Y:S01]  /*72b0*/  FMUL R25, R47, R29 ;  /* 0x0000001d2f197220 */ /* 0x000fe20000400000 */
[----:B------:R-:W-:Y:S01]  /*72c0*/  FFMA R22, R49, R68, R22 ;  /* 0x0000004431167223 */ /* 0x000fe20000000016 */
[----:B------:R-:W-:Y:S01]  /*72d0*/  LOP3.LUT R73, R77, 0xffff0000, RZ, 0xc0, !PT ;  /* 0xffff00004d497812 */ /* 0x000fe200078ec0ff */
[----:B------:R-:W-:Y:S01]  /*72e0*/  FMUL R26, R47, R30 ;  /* 0x0000001e2f1a7220 */ /* 0x000fe20000400000 */
[----:B------:R-:W-:Y:S01]  /*72f0*/  FFMA R27, R49, R69, R27 ;  /* 0x00000045311b7223 */ /* 0x000fe2000000001b */
[----:B------:R-:W-:Y:S01]  /*7300*/  FMUL R31, R47, R31 ;  /* 0x0000001f2f1f7220 */ /* 0x000fe20000400000 */
[----:B------:R-:W-:Y:S01]  /*7310*/  FFMA R24, R49, R70, R24 ;  /* 0x0000004631187223 */ /* 0x000fe20000000018 */
[----:B------:R-:W-:Y:S01]  /*7320*/  FMUL R28, R47, R32 ;  /* 0x000000202f1c7220 */ /* 0x000fe20000400000 */
[----:B------:R-:W-:Y:S01]  /*7330*/  FFMA R25, R49, R71, R25 ;  /* 0x0000004731197223 */ /* 0x000fe20000000019 */
[----:B------:R-:W-:Y:S01]  /*7340*/  SHF.L.U32 R76, R79, 0x10, RZ ;  /* 0x000000104f4c7819 */ /* 0x000fe200000006ff */
[----:B------:R-:W-:Y:S01]  /*7350*/  FMUL R29, R47, R33 ;  /* 0x000000212f1d7220 */ /* 0x000fe20000400000 */
[----:B------:R-:W-:Y:S01]  /*7360*/  F2FP.BF16.F32.PACK_AB R16, R17, R16 ;  /* 0x000000101110723e */ /* 0x000fe200000010ff */
[----:B------:R-:W-:Y:S01]  /*7370*/  FFMA R26, R49, R72, R26 ;  /* 0x00000048311a7223 */ /* 0x000fe2000000001a */
[----:B------:R-:W-:Y:S01]  /*7380*/  LOP3.LUT R77, R79, 0xffff0000, RZ, 0xc0, !PT ;  /* 0xffff00004f4d7812 */ /* 0x000fe200078ec0ff */
[----:B------:R-:W-:Y:S01]  /*7390*/  FMUL R30, R47, R34 ;  /* 0x000000222f1e7220 */ /* 0x000fe20000400000 */
[----:B------:R-:W-:Y:S01]  /*73a0*/  F2FP.BF16.F32.PACK_AB R17, R23, R18 ;  /* 0x000000121711723e */ /* 0x000fe200000010ff */
[----:B------:R-:W-:Y:S01]  /*73b0*/  FFMA R31, R49, R73, R31 ;  /* 0x00000049311f7223 */ /* 0x000fe2000000001f */
[----:B------:R-:W-:Y:S01]  /*73c0*/  FMUL R35, R47, R35 ;  /* 0x000000232f237220 */ /* 0x000fe20000400000 */
[----:B------:R-:W-:Y:S01]  /*73d0*/  F2FP.BF16.F32.PACK_AB R18, R21, R20 ;  /* 0x000000141512723e */ /* 0x000fe200000010ff */
[----:B------:R-:W-:Y:S01]  /*73e0*/  FFMA R28, R49, R74, R28 ;  /* 0x0000004a311c7223 */ /* 0x000fe2000000001c */
[----:B------:R-:W-:Y:S01]  /*73f0*/  F2FP.BF16.F32.PACK_AB R19, R27, R22 ;  /* 0x000000161b13723e */ /* 0x000fe200000010ff */
[C---:B------:R-:W-:Y:S01]  /*7400*/  FFMA R29, R49.reuse, R75, R29 ;  /* 0x0000004b311d7223 */ /* 0x040fe2000000001d */
[C---:B------:R-:W-:Y:S01]  /*7410*/  FFMA R30, R49.reuse, R76, R30 ;  /* 0x0000004c311e7223 */ /* 0x040fe2000000001e */
[----:B------:R-:W-:Y:S01]  /*7420*/  FFMA R35, R49, R77, R35 ;  /* 0x0000004d31237223 */ /* 0x000fe20000000023 */
[----:B------:R-:W-:Y:S01]  /*7430*/  F2FP.BF16.F32.PACK_AB R24, R25, R24 ;  /* 0x000000181918723e */ /* 0x000fe200000010ff */
[----:B------:R1:W-:Y:S01]  /*7440*/  STS.128 [R113+0x20], R16 ;  /* 0x0000201071007388 */ /* 0x0003e20000000c00 */
[----:B------:R-:W-:Y:S02]  /*7450*/  F2FP.BF16.F32.PACK_AB R25, R31, R26 ;  /* 0x0000001a1f19723e */ /* 0x000fe400000010ff */
[----:B------:R-:W-:Y:S02]  /*7460*/  F2FP.BF16.F32.PACK_AB R26, R29, R28 ;  /* 0x0000001c1d1a723e */ /* 0x000fe400000010ff */
[----:B------:R-:W-:Y:S02]  /*7470*/  F2FP.BF16.F32.PACK_AB R27, R35, R30 ;  /* 0x0000001e231b723e */ /* 0x000fe400000010ff */
[----:B------:R-:W-:Y:S05]  /*7480*/  IADD3 R0, PT, PT, R105, R114, RZ ;  /* 0x0000007269007210 */ /* 0x000fea0007ffe0ff */
        /* <DEDUP_REMOVED lines=11> */
[----:B------:R-:W-:Y:S01]  /*7540*/  R2UR UR11, R108 ;  /* 0x000000006c0b72ca */ /* 0x000fe200000e0000 */
[----:B------:R-:W-:Y:S01]  /*7550*/  UIADD3 UR9, UPT, UPT, UR41, 0x20, URZ ;  /* 0x0000002029097890 */ /* 0x000fe2000fffe0ff */
[----:B------:R-:W-:Y:S01]  /*7560*/  R2UR UR12, R109 ;  /* 0x000000006d0c72ca */ /* 0x000fe200000e0000 */
[----:B------:R-:W-:Y:S02]  /*7570*/  UIADD3 UR8, UPT, UPT, UR52, 0x200, UR5 ;  /* 0x0000020034087890 */ /* 0x000fe4000fffe005 */
[----:B------:R-:W-:Y:S10]  /*7580*/  UIADD3.X UR7, UPT, UPT, URZ, UR57, URZ, UP0, !UPT ;  /* 0x00000039ff077290 */ /* 0x000ff400087fe4ff */
[----:B------:R2:W-:Y:S02]  /*7590*/  UTMASTG.4D.IM2COL [UR8], [UR6] ;  /* 0x00000008060073b5 */ /* 0x0005e40008058000 */
[----:B--2---:R0:W-:Y:S02]  /*75a0*/  UTMACMDFLUSH ;  /* 0x00000000000079b7 */ /* 0x0041e40000000000 */
.L_x_102:
[----:B------:R-:W-:Y:S05]  /*75b0*/  BSYNC.RECONVERGENT B0 ;  /* 0x0000000000007941 */ /* 0x000fea0003800200 */
.L_x_101:
[----:B-1----:R-:W-:Y:S01]  /*75c0*/  MOV R0, UR40 ;  /* 0x0000002800007c02 */ /* 0x002fe20008000f00 */
[----:B------:R-:W-:Y:S01]  /*75d0*/  UIADD3 UR42, UPT, UPT, UR42, 0x1, URZ ;  /* 0x000000012a2a7890 */ /* 0x000fe2000fffe0ff */
[----:B------:R-:W-:Y:S05]  /*75e0*/  BSSY.RECONVERGENT B0, `(.L_x_103) ;  /* 0x0000005000007945 */ /* 0x000fea0003800200 */
[----:B------:R-:W-:Y:S02]  /*75f0*/  MOV R2, UR42 ;  /* 0x0000002a00027c02 */ /* 0x000fe40008000f00 */
[----:B------:R-:W-:Y:S01]  /*7600*/  MOV R64, UR42 ;  /* 0x0000002a00407c02 */ /* 0x000fe20008000f00 */
[----:B------:R-:W-:Y:S05]  /*7610*/  @P0 BRA `(.L_x_104) ;  /* 0x0000000000040947 */ /* 0x000fea0003800000 */
[----:B------:R-:W-:Y:S04]  /*7620*/  DEPBAR.LE SB0, 0x1 ;  /* 0x000080400000791a */ /* 0x000fe80000000000 */
.L_x_104:
[----:B------:R-:W-:Y:S05]  /*7630*/  BSYNC.RECONVERGENT B0 ;  /* 0x0000000000007941 */ /* 0x000fea0003800200 */
.L_x_103:
[----:B------:R-:W-:Y:S01]  /*7640*/  BAR.SYNC.DEFER_BLOCKING 0x1, 0x80 ;  /* 0x0042000000007b1d */ /* 0x000fe20000010000 */
[----:B------:R-:W-:Y:S01]  /*7650*/  ISETP.NE.AND P0, PT, R2, 0x3, PT ;  /* 0x000000030200780c */ /* 0x000fe20003f05270 */
[----:B------:R-:W-:Y:S01]  /*7660*/  UISETP.NE.AND UP0, UPT, UR54, -0x2, UPT ;  /* 0xfffffffe3600788c */ /* 0x000fe2000bf05270 */
[----:B------:R-:W-:Y:S02]  /*7670*/  VIADD R45, R45, 0x1 ;  /* 0x000000012d2d7836 */ /* 0x000fe40000000000 */
[----:B------:R-:W-:Y:S02]  /*7680*/  ISETP.EQ.XOR P1, PT, R0, 0x3, !P0 ;  /* 0x000000030000780c */ /* 0x000fe40004722a70 */
[----:B------:R-:W-:Y:S02]  /*7690*/  SEL R64, R64, RZ, P0 ;  /* 0x000000ff40407207 */ /* 0x000fe40000000000 */
[----:B------:R-:W-:Y:S04]  /*76a0*/  SEL R0, RZ, 0x1, !P1 ;  /* 0x00000001ff007807 */ /* 0x000fe80004800000 */
[----:B------:R-:W-:Y:S01]  /*76b0*/  LOP3.LUT R98, R98, R0, RZ, 0x3c, !PT ;  /* 0x0000000062627212 */ /* 0x000fe200078e3cff */
[----:B------:R-:W-:Y:S06]  /*76c0*/  BRA.U !UP0, `(.L_x_105) ;  /* 0x00000001082c7547 */ /* 0x000fec000b800000 */
[----:B------:R-:W-:Y:S01]  /*76d0*/  ISETP.NE.AND P2, PT, R112, RZ, PT ;  /* 0x000000ff7000720c */ /* 0x000fe20003f45270 */
[----:B------:R-:W1:Y:S01]  /*76e0*/  S2R R0, SR_CgaCtaId ;  /* 0x0000000000007919 */ /* 0x000e620000008800 */
[----:B------:R-:W-:Y:S11]  /*76f0*/  IMAD.U32 R2, RZ, RZ, UR53 ;  /* 0x00000035ff027e24 */ /* 0x000ff6000f8e00ff */
[C---:B------:R-:W-:Y:S01]  /*7700*/  @P2 LEA R3, R2.reuse, UR52, 0x3 ;  /* 0x0000003402032c11 */ /* 0x040fe2000f8e18ff */
[----:B------:R-:W-:Y:S04]  /*7710*/  VIADD R2, R2, 0x1 ;  /* 0x0000000102027836 */ /* 0x000fe80000000000 */
[----:B------:R-:W-:Y:S01]  /*7720*/  @P2 VIADD R3, R3, 0x98 ;  /* 0x0000009803032836 */ /* 0x000fe20000000000 */
[C---:B------:R-:W-:Y:S04]  /*7730*/  ISETP.NE.AND P0, PT, R2.reuse, 0x3, PT ;  /* 0x000000030200780c */ /* 0x040fe80003f05270 */
[----:B------:R-:W-:Y:S04]  /*7740*/  SEL R2, R2, RZ, P0 ;  /* 0x000000ff02027207 */ /* 0x000fe80000000000 */
[----:B------:R-:W-:Y:S02]  /*7750*/  R2UR UR53, R2 ;  /* 0x00000000023572ca */ /* 0x000fe400000e0000 */
[----:B-1----:R-:W-:Y:S04]  /*7760*/  @P2 PRMT R0, R0, 0x654, R3 ;  /* 0x0000065400002816 */ /* 0x002fe80000000003 */
[----:B------:R1:W-:Y:S09]  /*7770*/  @P2 SYNCS.ARRIVE.TRANS64.RED.A1T0 RZ, [R0+URZ], RZ ;  /* 0x000000ff00ff29a7 */ /* 0x0003f200081004ff */
.L_x_105:
[----:B------:R-:W-:Y:S01]  /*7780*/  ISETP.NE.AND P1, PT, R107, RZ, PT ;  /* 0x000000ff6b00720c */ /* 0x000fe20003f25270 */
[----:B------:R-:W-:Y:S01]  /*7790*/  UIADD3 UR54, UPT, UPT, UR54, 0x2, URZ ;  /* 0x0000000236367890 */ /* 0x000fe2000fffe0ff */
[----:B------:R-:W-:Y:S01]  /*77a0*/  ISETP.NE.AND P0, PT, R45, 0x2, PT ;  /* 0x000000022d00780c */ /* 0x000fe20003f05270 */
[----:B------:R-:W-:Y:S01]  /*77b0*/  IMAD.IADD R14, R43, 0x1, R90 ;  /* 0x000000012b0e7824 */ /* 0x000fe200078e025a */
[----:B------:R-:W-:Y:S01]  /*77c0*/  LOP3.LUT R96, R96, 0x1, RZ, 0x3c, !PT ;  /* 0x0000000160607812 */ /* 0x000fe200078e3cff */
[----:B------:R-:W-:Y:S01]  /*77d0*/  IMAD.IADD R18, R44, 0x1, R91 ;  /* 0x000000012c127824 */ /* 0x000fe200078e025b */
[----:B-1----:R-:W-:Y:S01]  /*77e0*/  SEL R0, RZ, 0x1, P0 ;  /* 0x00000001ff007807 */ /* 0x002fe20000000000 */
[----:B------:R-:W-:Y:S01]  /*77f0*/  IMAD.MOV.U32 R17, RZ, RZ, R104 ;  /* 0x000000ffff117224 */ /* 0x000fe200078e0068 */
[----:B------:R-:W-:Y:S02]  /*7800*/  SEL R45, R45, RZ, P0 ;  /* 0x000000ff2d2d7207 */ /* 0x000fe40000000000 */
[----:B------:R-:W-:Y:S03]  /*7810*/  LOP3.LUT R97, R97, R0, RZ, 0x3c, !PT ;  /* 0x0000000061617212 */ /* 0x000fe600078e3cff */
[----:B------:R-:W-:Y:S05]  /*7820*/  @P1 BRA `(.L_x_106) ;  /* 0xffffffd400e81947 */ /* 0x000fea000383ffff */
[----:B------:R-:W-:-:S13]  /*7830*/  ISETP.NE.AND P1, PT, R101, RZ, PT ;  /* 0x000000ff6500720c */ /* 0x000fda0003f25270 */
[----:B------:R-:W-:Y:S05]  /*7840*/  @!P1 BRA `(.L_x_107) ;  /* 0x0000000000489947 */ /* 0x000fea0003800000 */
[----:B------:R-:W1:Y:S02]  /*7850*/  LDCU.64 UR4, c[0x0][0x890] ;  /* 0x00011200ff0477ac */ /* 0x000e640008000a00 */
[----:B-1----:R-:W-:-:S04]  /*7860*/  UISETP.NE.U32.AND UP0, UPT, UR4, URZ, UPT ;  /* 0x000000ff0400728c */ /* 0x002fc8000bf05070 */
[----:B------:R-:W-:-:S09]  /*7870*/  UISETP.NE.AND.EX UP0, UPT, UR5, URZ, UPT, UP0 ;  /* 0x000000ff0500728c */ /* 0x000fd2000bf05300 */
[----:B------:R-:W-:Y:S05]  /*7880*/  BRA.U UP0, `(.L_x_108) ;  /* 0x00000001000c7547 */ /* 0x000fea000b800000 */
[----:B------:R-:W-:-:S13]  /*7890*/  FSETP.NEU.AND P0, PT, R49, RZ, PT ;  /* 0x000000ff3100720b */ /* 0x000fda0003f0d000 */
[----:B------:R-:W-:Y:S05]  /*78a0*/  @!P0 EXIT ;  /* 0x000000000000894d */ /* 0x000fea0003800000 */
[----:B------:R-:W-:Y:S05]  /*78b0*/  BRA `(.L_x_107) ;  /* 0x00000000002c7947 */ /* 0x000fea0003800000 */
.L_x_108:
[----:B------:R-:W-:Y:S01]  /*78c0*/  ISETP.NE.AND P0, PT, R111, RZ, PT ;  /* 0x000000ff6f00720c */ /* 0x000fe20003f05270 */
[----:B------:R-:W-:-:S12]  /*78d0*/  BSSY.RECONVERGENT B0, `(.L_x_107) ;  /* 0x0000009000007945 */ /* 0x000fd80003800200 */
[----:B------:R-:W-:Y:S05]  /*78e0*/  @P0 BRA `(.L_x_109) ;  /* 0x0000000000140947 */ /* 0x000fea0003800000 */
[----:B------:R-:W1:Y:S02]  /*78f0*/  LDCU.64 UR4, c[0x0][0x888] ;  /* 0x00011100ff0477ac */ /* 0x000e640008000a00 */
[----:B-1----:R-:W-:-:S04]  /*7900*/  ISETP.NE.U32.AND P0, PT, RZ, UR4, PT ;  /* 0x00000004ff007c0c */ /* 0x002fc8000bf05070 */
[----:B------:R-:W-:-:S13]  /*7910*/  ISETP.NE.AND.EX P0, PT, RZ, UR5, PT, P0 ;  /* 0x00000005ff007c0c */ /* 0x000fda000bf05300 */
[----:B------:R-:W-:Y:S05]  /*7920*/  @!P0 EXIT ;  /* 0x000000000000894d */ /* 0x000fea0003800000 */
[----:B------:R-:W-:Y:S05]  /*7930*/  BRA `(.L_x_110) ;  /* 0x0000000000087947 */ /* 0x000fea0003800000 */
.L_x_109:
[----:B------:R-:W-:-:S13]  /*7940*/  FSETP.NEU.AND P0, PT, R49, RZ, PT ;  /* 0x000000ff3100720b */ /* 0x000fda0003f0d000 */
[----:B------:R-:W-:Y:S05]  /*7950*/  @!P0 EXIT ;  /* 0x000000000000894d */ /* 0x000fea0003800000 */
.L_x_110:
[----:B------:R-:W-:Y:S05]  /*7960*/  BSYNC.RECONVERGENT B0 ;  /* 0x0000000000007941 */ /* 0x000fea0003800200 */
.L_x_107:
[----:B------:R-:W-:Y:S01]  /*7970*/  ULEA UR4, UR53, UR52, 0x3 ;  /* 0x0000003435047291 */ /* 0x000fe2000f8e18ff */
[----:B------:R-:W-:-:S04]  /*7980*/  DEPBAR.LE SB0, 0x0 ;  /* 0x000080000000791a */ /* 0x000fc80000000000 */
[----:B------:R-:W-:-:S04]  /*7990*/  UIADD3 UR4, UPT, UPT, UR4, 0x98, URZ ;  /* 0x0000009804047890 */ /* 0x000fc8000fffe0ff */
[----:B------:R-:W-:-:S09]  /*79a0*/  UPRMT UR4, UR45, 0x654, UR4 ;  /* 0x000006542d047896 */ /* 0x000fd20008000004 */
[----:B------:R-:W-:Y:S01]  /*79b0*/  SYNCS.ARRIVE.TRANS64.RED.A1T0 RZ, [UR4], RZ ;  /* 0x000000ffffff79a7 */ /* 0x000fe20008100404 */
[----:B------:R-:W-:Y:S05]  /*79c0*/  EXIT ;  /* 0x000000000000794d */ /* 0x000fea0003800000 */
.L_x_19:
[----:B------:R-:W-:Y:S07]  /*79d0*/  MOV R2, UR9 ;  /* 0x0000000900027c02 */ /* 0x000fee0008000f00 */
.L_x_111:
[----:B-1----:R1:W2:Y:S02]  /*79e0*/  SYNCS.PHASECHK.TRANS64.TRYWAIT P2, [R2+URZ+0x40], R4 ;  /* 0x00004004020075a7 */ /* 0x0022a400080411ff */
[----:B--2---:R-:W-:Y:S05]  /*79f0*/  @!P2 NANOSLEEP.SYNCS 0x989680 ;  /* 0x009896800000a95d */ /* 0x004fea0003900000 */
[----:B------:R-:W2:Y:S02]  /*7a00*/  @!P2 SYNCS.PHASECHK.TRANS64 P2, [R2+URZ+0x40], R4 ;  /* 0x000040040200a5a7 */ /* 0x000ea400080410ff */
[----:B--2---:R-:W-:Y:S05]  /*7a10*/  @!P2 BRA `(.L_x_111) ;  /* 0xfffffffc00f0a947 */ /* 0x004fea000383ffff */
[----:B------:R-:W-:Y:S05]  /*7a20*/  BRA `(.L_x_18) ;  /* 0xffffff9c00807947 */ /* 0x000fea000383ffff */
.L_x_25:
[----:B------:R-:W-:Y:S07]  /*7a30*/  MOV R2, UR9 ;  /* 0x0000000900027c02 */ /* 0x000fee0008000f00 */
.L_x_112:
[----:B-1----:R1:W2:Y:S02]  /*7a40*/  SYNCS.PHASECHK.TRANS64.TRYWAIT P1, [R2+URZ+0x40], R4 ;  /* 0x00004004020075a7 */ /* 0x0022a400080211ff */
[----:B--2---:R-:W-:Y:S05]  /*7a50*/  @!P1 NANOSLEEP.SYNCS 0x989680 ;  /* 0x009896800000995d */ /* 0x004fea0003900000 */
[----:B------:R-:W2:Y:S02]  /*7a60*/  @!P1 SYNCS.PHASECHK.TRANS64 P1, [R2+URZ+0x40], R4 ;  /* 0x00004004020095a7 */ /* 0x000ea400080210ff */
[----:B--2---:R-:W-:Y:S05]  /*7a70*/  @!P1 BRA `(.L_x_112) ;  /* 0xfffffffc00f09947 */ /* 0x004fea000383ffff */
[----:B------:R-:W-:Y:S05]  /*7a80*/  BRA `(.L_x_24) ;  /* 0xffffffa000e87947 */ /* 0x000fea000383ffff */
.L_x_29:
[----:B-1----:R-:W-:-:S07]  /*7a90*/  MOV R2, UR22 ;  /* 0x0000001600027c02 */ /* 0x002fce0008000f00 */
.L_x_113:
[----:B-1----:R1:W2:Y:S02]  /*7aa0*/  SYNCS.PHASECHK.TRANS64.TRYWAIT P1, [R2+URZ+0xc0], R3 ;  /* 0x0000c003020075a7 */ /* 0x0022a400080211ff */
[----:B--2---:R-:W-:Y:S05]  /*7ab0*/  @!P1 NANOSLEEP.SYNCS 0x989680 ;  /* 0x009896800000995d */ /* 0x004fea0003900000 */
[----:B------:R-:W2:Y:S02]  /*7ac0*/  @!P1 SYNCS.PHASECHK.TRANS64 P1, [R2+URZ+0xc0], R3 ;  /* 0x0000c003020095a7 */ /* 0x000ea400080210ff */
[----:B--2---:R-:W-:Y:S05]  /*7ad0*/  @!P1 BRA `(.L_x_113) ;  /* 0xfffffffc00f09947 */ /* 0x004fea000383ffff */
[----:B------:R-:W-:Y:S05]  /*7ae0*/  BRA `(.L_x_114) ;  /* 0xffffffa400ac7947 */ /* 0x000fea000383ffff */
.L_x_33:
[----:B------:R-:W-:-:S07]  /*7af0*/  MOV R0, UR4 ;  /* 0x0000000400007c02 */ /* 0x000fce0008000f00 */
.L_x_115:
[----:B-1----:R1:W2:Y:S02]  /*7b00*/  SYNCS.PHASECHK.TRANS64.TRYWAIT P0, [R0+URZ], R2 ;  /* 0x00000002000075a7 */ /* 0x0022a400080011ff */
[----:B--2---:R-:W-:Y:S05]  /*7b10*/  @!P0 NANOSLEEP.SYNCS 0x989680 ;  /* 0x009896800000895d */ /* 0x004fea0003900000 */
[----:B------:R-:W2:Y:S02]  /*7b20*/  @!P0 SYNCS.PHASECHK.TRANS64 P0, [R0+URZ], R2 ;  /* 0x00000002000085a7 */ /* 0x000ea400080010ff */
[----:B--2---:R-:W-:Y:S05]  /*7b30*/  @!P0 BRA `(.L_x_115) ;  /* 0xfffffffc00f08947 */ /* 0x004fea000383ffff */
[----:B------:R-:W-:Y:S05]  /*7b40*/  BRA `(.L_x_116) ;  /* 0xffffffac00047947 */ /* 0x000fea000383ffff */
.L_x_34:
[----:B------:R-:W-:-:S07]  /*7b50*/  MOV R0, UR4 ;  /* 0x0000000400007c02 */ /* 0x000fce0008000f00 */
.L_x_117:
[----:B-1----:R1:W2:Y:S02]  /*7b60*/  SYNCS.PHASECHK.TRANS64.TRYWAIT P0, [R0+URZ], R2 ;  /* 0x00000002000075a7 */ /* 0x0022a400080011ff */
[----:B--2---:R-:W-:Y:S05]  /*7b70*/  @!P0 NANOSLEEP.SYNCS 0x989680 ;  /* 0x009896800000895d */ /* 0x004fea0003900000 */
[----:B------:R-:W2:Y:S02]  /*7b80*/  @!P0 SYNCS.PHASECHK.TRANS64 P0, [R0+URZ], R2 ;  /* 0x00000002000085a7 */ /* 0x000ea400080010ff */
[----:B--2---:R-:W-:Y:S05]  /*7b90*/  @!P0 BRA `(.L_x_117) ;  /* 0xfffffffc00f08947 */ /* 0x004fea000383ffff */
[----:B------:R-:W-:Y:S05]  /*7ba0*/  BRA `(.L_x_118) ;  /* 0xffffffac00147947 */ /* 0x000fea000383ffff */
.L_x_35:
[----:B------:R-:W-:-:S07]  /*7bb0*/  MOV R0, UR4 ;  /* 0x0000000400007c02 */ /* 0x000fce0008000f00 */
.L_x_119:
[----:B-1----:R1:W2:Y:S02]  /*7bc0*/  SYNCS.PHASECHK.TRANS64.TRYWAIT P0, [R0+URZ], R2 ;  /* 0x00000002000075a7 */ /* 0x0022a400080011ff */
[----:B--2---:R-:W-:Y:S05]  /*7bd0*/  @!P0 NANOSLEEP.SYNCS 0x989680 ;  /* 0x009896800000895d */ /* 0x004fea0003900000 */
[----:B------:R-:W2:Y:S02]  /*7be0*/  @!P0 SYNCS.PHASECHK.TRANS64 P0, [R0+URZ], R2 ;  /* 0x00000002000085a7 */ /* 0x000ea400080010ff */
[----:B--2---:R-:W-:Y:S05]  /*7bf0*/  @!P0 BRA `(.L_x_119) ;  /* 0xfffffffc00f08947 */ /* 0x004fea000383ffff */
[----:B------:R-:W-:Y:S05]  /*7c00*/  BRA `(.L_x_120) ;  /* 0xffffffac00247947 */ /* 0x000fea000383ffff */
.L_x_36:
[----:B------:R-:W-:-:S07]  /*7c10*/  MOV R0, UR4 ;  /* 0x0000000400007c02 */ /* 0x000fce0008000f00 */
.L_x_121:
[----:B-1----:R1:W2:Y:S02]  /*7c20*/  SYNCS.PHASECHK.TRANS64.TRYWAIT P0, [R0+URZ], R2 ;  /* 0x00000002000075a7 */ /* 0x0022a400080011ff */
[----:B--2---:R-:W-:Y:S05]  /*7c30*/  @!P0 NANOSLEEP.SYNCS 0x989680 ;  /* 0x009896800000895d */ /* 0x004fea0003900000 */
[----:B------:R-:W2:Y:S02]  /*7c40*/  @!P0 SYNCS.PHASECHK.TRANS64 P0, [R0+URZ], R2 ;  /* 0x00000002000085a7 */ /* 0x000ea400080010ff */
[----:B--2---:R-:W-:Y:S05]  /*7c50*/  @!P0 BRA `(.L_x_121) ;  /* 0xfffffffc00f08947 */ /* 0x004fea000383ffff */
[----:B------:R-:W-:Y:S05]  /*7c60*/  BRA `(.L_x_122) ;  /* 0xffffffac00347947 */ /* 0x000fea000383ffff */
.L_x_37:
[----:B------:R-:W-:-:S07]  /*7c70*/  MOV R0, UR4 ;  /* 0x0000000400007c02 */ /* 0x000fce0008000f00 */
.L_x_123:
[----:B-1----:R1:W2:Y:S02]  /*7c80*/  SYNCS.PHASECHK.TRANS64.TRYWAIT P0, [R0+URZ], R2 ;  /* 0x00000002000075a7 */ /* 0x0022a400080011ff */
[----:B--2---:R-:W-:Y:S05]  /*7c90*/  @!P0 NANOSLEEP.SYNCS 0x989680 ;  /* 0x009896800000895d */ /* 0x004fea0003900000 */
[----:B------:R-:W2:Y:S02]  /*7ca0*/  @!P0 SYNCS.PHASECHK.TRANS64 P0, [R0+URZ], R2 ;  /* 0x00000002000085a7 */ /* 0x000ea400080010ff */
[----:B--2---:R-:W-:Y:S05]  /*7cb0*/  @!P0 BRA `(.L_x_123) ;  /* 0xfffffffc00f08947 */ /* 0x004fea000383ffff */
[----:B------:R-:W-:Y:S05]  /*7cc0*/  BRA `(.L_x_124) ;  /* 0xffffffac00447947 */ /* 0x000fea000383ffff */
.L_x_38:
[----:B------:R-:W-:-:S07]  /*7cd0*/  MOV R0, UR4 ;  /* 0x0000000400007c02 */ /* 0x000fce0008000f00 */
.L_x_125:
[----:B-1----:R1:W2:Y:S02]  /*7ce0*/  SYNCS.PHASECHK.TRANS64.TRYWAIT P0, [R0+URZ], R2 ;  /* 0x00000002000075a7 */ /* 0x0022a400080011ff */
[----:B--2---:R-:W-:Y:S05]  /*7cf0*/  @!P0 NANOSLEEP.SYNCS 0x989680 ;  /* 0x009896800000895d */ /* 0x004fea0003900000 */
[----:B------:R-:W2:Y:S02]  /*7d00*/  @!P0 SYNCS.PHASECHK.TRANS64 P0, [R0+URZ], R2 ;  /* 0x00000002000085a7 */ /* 0x000ea400080010ff */
[----:B--2---:R-:W-:Y:S05]  /*7d10*/  @!P0 BRA `(.L_x_125) ;  /* 0xfffffffc00f08947 */ /* 0x004fea000383ffff */
[----:B------:R-:W-:Y:S05]  /*7d20*/  BRA `(.L_x_126) ;  /* 0xffffffac00547947 */ /* 0x000fea000383ffff */
.L_x_39:
[----:B------:R-:W-:-:S07]  /*7d30*/  MOV R0, UR4 ;  /* 0x0000000400007c02 */ /* 0x000fce0008000f00 */
.L_x_127:
[----:B-1----:R1:W2:Y:S02]  /*7d40*/  SYNCS.PHASECHK.TRANS64.TRYWAIT P0, [R0+URZ], R2 ;  /* 0x00000002000075a7 */ /* 0x0022a400080011ff */
[----:B--2---:R-:W-:Y:S05]  /*7d50*/  @!P0 NANOSLEEP.SYNCS 0x989680 ;  /* 0x009896800000895d */ /* 0x004fea0003900000 */
[----:B------:R-:W2:Y:S02]  /*7d60*/  @!P0 SYNCS.PHASECHK.TRANS64 P0, [R0+URZ], R2 ;  /* 0x00000002000085a7 */ /* 0x000ea400080010ff */
[----:B--2---:R-:W-:Y:S05]  /*7d70*/  @!P0 BRA `(.L_x_127) ;  /* 0xfffffffc00f08947 */ /* 0x004fea000383ffff */
[----:B------:R-:W-:Y:S05]  /*7d80*/  BRA `(.L_x_128) ;  /* 0xffffffac00647947 */ /* 0x000fea000383ffff */
.L_x_42:
[----:B------:R-:W-:-:S07]  /*7d90*/  MOV R4, UR45 ;  /* 0x0000002d00047c02 */ /* 0x000fce0008000f00 */
.L_x_129:
[----:B-1----:R1:W2:Y:S02]  /*7da0*/  SYNCS.PHASECHK.TRANS64.TRYWAIT P1, [R4+URZ+0xc8], R6 ;  /* 0x0000c806040075a7 */ /* 0x0022a400080211ff */
[----:B--2---:R-:W-:Y:S05]  /*7db0*/  @!P1 NANOSLEEP.SYNCS 0x989680 ;  /* 0x009896800000995d */ /* 0x004fea0003900000 */
[----:B------:R-:W2:Y:S02]  /*7dc0*/  @!P1 SYNCS.PHASECHK.TRANS64 P1, [R4+URZ+0xc8], R6 ;  /* 0x0000c806040095a7 */ /* 0x000ea400080210ff */
[----:B--2---:R-:W-:Y:S05]  /*7dd0*/  @!P1 BRA `(.L_x_129) ;  /* 0xfffffffc00f09947 */ /* 0x004fea000383ffff */
[----:B------:R-:W-:Y:S05]  /*7de0*/  BRA `(.L_x_130) ;  /* 0xffffffac00cc7947 */ /* 0x000fea000383ffff */
.L_x_43:
[----:B-1----:R-:W-:-:S07]  /*7df0*/  MOV R4, UR45 ;  /* 0x0000002d00047c02 */ /* 0x002fce0008000f00 */
.L_x_131:
[----:B-1----:R1:W2:Y:S02]  /*7e00*/  SYNCS.PHASECHK.TRANS64.TRYWAIT P1, [R4+URZ+0xc0], R5 ;  /* 0x0000c005040075a7 */ /* 0x0022a400080211ff */
[----:B--2---:R-:W-:Y:S05]  /*7e10*/  @!P1 NANOSLEEP.SYNCS 0x989680 ;  /* 0x009896800000995d */ /* 0x004fea0003900000 */
[----:B------:R-:W2:Y:S02]  /*7e20*/  @!P1 SYNCS.PHASECHK.TRANS64 P1, [R4+URZ+0xc0], R5 ;  /* 0x0000c005040095a7 */ /* 0x000ea400080210ff */
[----:B--2---:R-:W-:Y:S05]  /*7e30*/  @!P1 BRA `(.L_x_131) ;  /* 0xfffffffc00f09947 */ /* 0x004fea000383ffff */
[----:B------:R-:W-:Y:S05]  /*7e40*/  BRA `(.L_x_132) ;  /* 0xffffffac00d47947 */ /* 0x000fea000383ffff */
.L_x_51:
[----:B------:R-:W-:-:S07]  /*7e50*/  MOV R0, UR6 ;  /* 0x0000000600007c02 */ /* 0x000fce0008000f00 */
.L_x_133:
[----:B-1----:R1:W2:Y:S02]  /*7e60*/  SYNCS.PHASECHK.TRANS64.TRYWAIT P0, [R0+URZ+0xc0], R4 ;  /* 0x0000c004000075a7 */ /* 0x0022a400080011ff */
[----:B--2---:R-:W-:Y:S05]  /*7e70*/  @!P0 NANOSLEEP.SYNCS 0x989680 ;  /* 0x009896800000895d */ /* 0x004fea0003900000 */
[----:B------:R-:W2:Y:S02]  /*7e80*/  @!P0 SYNCS.PHASECHK.TRANS64 P0, [R0+URZ+0xc0], R4 ;  /* 0x0000c004000085a7 */ /* 0x000ea400080010ff */
[----:B--2---:R-:W-:Y:S05]  /*7e90*/  @!P0 BRA `(.L_x_133) ;  /* 0xfffffffc00f08947 */ /* 0x004fea000383ffff */
[----:B------:R-:W-:Y:S05]  /*7ea0*/  BRA `(.L_x_134) ;  /* 0xffffffb400587947 */ /* 0x000fea000383ffff */
.L_x_52:
[----:B------:R-:W-:-:S07]  /*7eb0*/  MOV R4, UR8 ;  /* 0x0000000800047c02 */ /* 0x000fce0008000f00 */
.L_x_135:
[----:B-1----:R1:W2:Y:S02]  /*7ec0*/  SYNCS.PHASECHK.TRANS64.TRYWAIT P0, [R4+URZ+0xe0], R0 ;  /* 0x0000e000040075a7 */ /* 0x0022a400080011ff */
[----:B--2---:R-:W-:Y:S05]  /*7ed0*/  @!P0 NANOSLEEP.SYNCS 0x989680 ;  /* 0x009896800000895d */ /* 0x004fea0003900000 */
[----:B------:R-:W2:Y:S02]  /*7ee0*/  @!P0 SYNCS.PHASECHK.TRANS64 P0, [R4+URZ+0xe0], R0 ;  /* 0x0000e000040085a7 */ /* 0x000ea400080010ff */
[----:B--2---:R-:W-:Y:S05]  /*7ef0*/  @!P0 BRA `(.L_x_135) ;  /* 0xfffffffc00f08947 */ /* 0x004fea000383ffff */
[----:B------:R-:W-:Y:S05]  /*7f00*/  BRA `(.L_x_136) ;  /* 0xffffffb400747947 */ /* 0x000fea000383ffff */
.L_x_55:
[----:B-1----:R-:W-:Y:S07]  /*7f10*/  MOV R0, UR7 ;  /* 0x0000000700007c02 */ /* 0x002fee0008000f00 */
.L_x_137:
[----:B-1----:R1:W2:Y:S02]  /*7f20*/  SYNCS.PHASECHK.TRANS64.TRYWAIT P0, [R0+URZ], R5 ;  /* 0x00000005000075a7 */ /* 0x0022a400080011ff */
[----:B--2---:R-:W-:Y:S05]  /*7f30*/  @!P0 NANOSLEEP.SYNCS 0x989680 ;  /* 0x009896800000895d */ /* 0x004fea0003900000 */
[----:B------:R-:W2:Y:S02]  /*7f40*/  @!P0 SYNCS.PHASECHK.TRANS64 P0, [R0+URZ], R5 ;  /* 0x00000005000085a7 */ /* 0x000ea400080010ff */
[----:B--2---:R-:W-:Y:S05]  /*7f50*/  @!P0 BRA `(.L_x_137) ;  /* 0xfffffffc00f08947 */ /* 0x004fea000383ffff */
[----:B------:R-:W-:Y:S05]  /*7f60*/  BRA `(.L_x_54) ;  /* 0xffffffb400987947 */ /* 0x000fea000383ffff */
.L_x_58:
[----:B------:R-:W-:-:S07]  /*7f70*/  MOV R0, UR5 ;  /* 0x0000000500007c02 */ /* 0x000fce0008000f00 */
.L_x_138:
[----:B-1----:R1:W3:Y:S02]  /*7f80*/  SYNCS.PHASECHK.TRANS64.TRYWAIT P0, [R0+URZ], R2 ;  /* 0x00000002000075a7 */ /* 0x0022e400080011ff */
[----:B---3--:R-:W-:Y:S05]  /*7f90*/  @!P0 NANOSLEEP.SYNCS 0x989680 ;  /* 0x009896800000895d */ /* 0x008fea0003900000 */
[----:B------:R-:W3:Y:S02]  /*7fa0*/  @!P0 SYNCS.PHASECHK.TRANS64 P0, [R0+URZ], R2 ;  /* 0x00000002000085a7 */ /* 0x000ee400080010ff */
[----:B---3--:R-:W-:Y:S05]  /*7fb0*/  @!P0 BRA `(.L_x_138) ;  /* 0xfffffffc00f08947 */ /* 0x008fea000383ffff */
[----:B------:R-:W-:Y:S05]  /*7fc0*/  BRA `(.L_x_139) ;  /* 0xffffffb8008c7947 */ /* 0x000fea000383ffff */
.L_x_59:
[----:B------:R-:W-:-:S07]  /*7fd0*/  MOV R0, UR7 ;  /* 0x0000000700007c02 */ /* 0x000fce0008000f00 */
.L_x_140:
[----:B-1----:R1:W3:Y:S02]  /*7fe0*/  SYNCS.PHASECHK.TRANS64.TRYWAIT P0, [R0+URZ], R2 ;  /* 0x00000002000075a7 */ /* 0x0022e400080011ff */
[----:B---3--:R-:W-:Y:S05]  /*7ff0*/  @!P0 NANOSLEEP.SYNCS 0x989680 ;  /* 0x009896800000895d */ /* 0x008fea0003900000 */
[----:B------:R-:W3:Y:S02]  /*8000*/  @!P0 SYNCS.PHASECHK.TRANS64 P0, [R0+URZ], R2 ;  /* 0x00000002000085a7 */ /* 0x000ee400080010ff */
[----:B---3--:R-:W-:Y:S05]  /*8010*/  @!P0 BRA `(.L_x_140) ;  /* 0xfffffffc00f08947 */ /* 0x008fea000383ffff */
[----:B------:R-:W-:Y:S05]  /*8020*/  BRA `(.L_x_141) ;  /* 0xffffffb800987947 */ /* 0x000fea000383ffff */
.L_x_64:
[----:B------:R-:W-:Y:S07]  /*8030*/  MOV R0, UR7 ;  /* 0x0000000700007c02 */ /* 0x000fee0008000f00 */
.L_x_142:
[----:B--2---:R2:W3:Y:S02]  /*8040*/  SYNCS.PHASECHK.TRANS64.TRYWAIT P0, [R0+URZ+0xc0], R2 ;  /* 0x0000c002000075a7 */ /* 0x0044e400080011ff */
[----:B---3--:R-:W-:Y:S05]  /*8050*/  @!P0 NANOSLEEP.SYNCS 0x989680 ;  /* 0x009896800000895d */ /* 0x008fea0003900000 */
[----:B------:R-:W3:Y:S02]  /*8060*/  @!P0 SYNCS.PHASECHK.TRANS64 P0, [R0+URZ+0xc0], R2 ;  /* 0x0000c002000085a7 */ /* 0x000ee400080010ff */
[----:B---3--:R-:W-:Y:S05]  /*8070*/  @!P0 BRA `(.L_x_142) ;  /* 0xfffffffc00f08947 */ /* 0x008fea000383ffff */
[----:B------:R-:W-:Y:S05]  /*8080*/  BRA `(.L_x_143) ;  /* 0xffffffbc00a87947 */ /* 0x000fea000383ffff */
.L_x_67:
[----:B------:R-:W-:Y:S07]  /*8090*/  MOV R0, UR7 ;  /* 0x0000000700007c02 */ /* 0x000fee0008000f00 */
.L_x_144:
[----:B--2---:R2:W3:Y:S02]  /*80a0*/  SYNCS.PHASECHK.TRANS64.TRYWAIT P0, [R0+URZ+0xb8], R2 ;  /* 0x0000b802000075a7 */ /* 0x0044e400080011ff */
[----:B---3--:R-:W-:Y:S05]  /*80b0*/  @!P0 NANOSLEEP.SYNCS 0x989680 ;  /* 0x009896800000895d */ /* 0x008fea0003900000 */
[----:B------:R-:W3:Y:S02]  /*80c0*/  @!P0 SYNCS.PHASECHK.TRANS64 P0, [R0+URZ+0xb8], R2 ;  /* 0x0000b802000085a7 */ /* 0x000ee400080010ff */
[----:B---3--:R-:W-:Y:S05]  /*80d0*/  @!P0 BRA `(.L_x_144) ;  /* 0xfffffffc00f08947 */ /* 0x008fea000383ffff */
[----:B------:R-:W-:Y:S05]  /*80e0*/  BRA `(.L_x_66) ;  /* 0xffffffc000807947 */ /* 0x000fea000383ffff */
.L_x_70:
[----:B------:R-:W-:Y:S07]  /*80f0*/  MOV R2, UR17 ;  /* 0x0000001100027c02 */ /* 0x000fee0008000f00 */
.L_x_145:
[----:B-1----:R1:W2:Y:S02]  /*8100*/  SYNCS.PHASECHK.TRANS64.TRYWAIT P0, [R2+URZ+0x98], R0 ;  /* 0x00009800020075a7 */ /* 0x0022a400080011ff */
[----:B--2---:R-:W-:Y:S05]  /*8110*/  @!P0 NANOSLEEP.SYNCS 0x989680 ;  /* 0x009896800000895d */ /* 0x004fea0003900000 */
[----:B------:R-:W2:Y:S02]  /*8120*/  @!P0 SYNCS.PHASECHK.TRANS64 P0, [R2+URZ+0x98], R0 ;  /* 0x00009800020085a7 */ /* 0x000ea400080010ff */
[----:B--2---:R-:W-:Y:S05]  /*8130*/  @!P0 BRA `(.L_x_145) ;  /* 0xfffffffc00f08947 */ /* 0x004fea000383ffff */
[----:B------:R-:W-:Y:S05]  /*8140*/  BRA `(.L_x_146) ;  /* 0xffffffc4003c7947 */ /* 0x000fea000383ffff */
.L_x_71:
[----:B------:R-:W-:Y:S07]  /*8150*/  MOV R0, UR14 ;  /* 0x0000000e00007c02 */ /* 0x000fee0008000f00 */
.L_x_147:
[----:B-1----:R1:W2:Y:S02]  /*8160*/  SYNCS.PHASECHK.TRANS64.TRYWAIT P0, [R0+URZ+0x98], R14 ;  /* 0x0000980e000075a7 */ /* 0x0022a400080011ff */
[----:B--2---:R-:W-:Y:S05]  /*8170*/  @!P0 NANOSLEEP.SYNCS 0x989680 ;  /* 0x009896800000895d */ /* 0x004fea0003900000 */
[----:B------:R-:W2:Y:S02]  /*8180*/  @!P0 SYNCS.PHASECHK.TRANS64 P0, [R0+URZ+0x98], R14 ;  /* 0x0000980e000085a7 */ /* 0x000ea400080010ff */
[----:B--2---:R-:W-:Y:S05]  /*8190*/  @!P0 BRA `(.L_x_147) ;  /* 0xfffffffc00f08947 */ /* 0x004fea000383ffff */
[----:B------:R-:W-:Y:S05]  /*81a0*/  BRA `(.L_x_148) ;  /* 0xffffffc400d47947 */ /* 0x000fea000383ffff */
.L_x_73:
[----:B------:R-:W-:-:S07]  /*81b0*/  MOV R0, UR4 ;  /* 0x0000000400007c02 */ /* 0x000fce0008000f00 */
.L_x_149:
[----:B-1----:R1:W3:Y:S02]  /*81c0*/  SYNCS.PHASECHK.TRANS64.TRYWAIT P0, [R0+URZ], R2 ;  /* 0x00000002000075a7 */ /* 0x0022e400080011ff */
[----:B---3--:R-:W-:Y:S05]  /*81d0*/  @!P0 NANOSLEEP.SYNCS 0x989680 ;  /* 0x009896800000895d */ /* 0x008fea0003900000 */
[----:B------:R-:W3:Y:S02]  /*81e0*/  @!P0 SYNCS.PHASECHK.TRANS64 P0, [R0+URZ], R2 ;  /* 0x00000002000085a7 */ /* 0x000ee400080010ff */
[----:B---3--:R-:W-:Y:S05]  /*81f0*/  @!P0 BRA `(.L_x_149) ;  /* 0xfffffffc00f08947 */ /* 0x008fea000383ffff */
[----:B------:R-:W-:Y:S05]  /*8200*/  BRA `(.L_x_150) ;  /* 0xffffffc8004c7947 */ /* 0x000fea000383ffff */
.L_x_74:
[----:B-1----:R1:W3:Y:S02]  /*8210*/  SYNCS.PHASECHK.TRANS64.TRYWAIT P0, [R2+URZ], R3 ;  /* 0x00000003020075a7 */ /* 0x0022e400080011ff */
[----:B---3--:R-:W-:Y:S05]  /*8220*/  @!P0 NANOSLEEP.SYNCS 0x989680 ;  /* 0x009896800000895d */ /* 0x008fea0003900000 */
[----:B------:R-:W3:Y:S02]  /*8230*/  @!P0 SYNCS.PHASECHK.TRANS64 P0, [R2+URZ], R3 ;  /* 0x00000003020085a7 */ /* 0x000ee400080010ff */
[----:B---3--:R-:W-:Y:S05]  /*8240*/  @!P0 BRA `(.L_x_74) ;  /* 0xfffffffc00f08947 */ /* 0x008fea000383ffff */
[----:B------:R-:W-:Y:S05]  /*8250*/  BRA `(.L_x_151) ;  /* 0xffffffc800787947 */ /* 0x000fea000383ffff */
.L_x_76:
[----:B------:R-:W-:Y:S07]  /*8260*/  MOV R0, UR52 ;  /* 0x0000003400007c02 */ /* 0x000fee0008000f00 */
.L_x_152:
[----:B-1----:R1:W2:Y:S02]  /*8270*/  SYNCS.PHASECHK.TRANS64.TRYWAIT P0, [R0+URZ+0xc0], R2 ;  /* 0x0000c002000075a7 */ /* 0x0022a400080011ff */
[----:B--2---:R-:W-:Y:S05]  /*8280*/  @!P0 NANOSLEEP.SYNCS 0x989680 ;  /* 0x009896800000895d */ /* 0x004fea0003900000 */
[----:B------:R-:W2:Y:S02]  /*8290*/  @!P0 SYNCS.PHASECHK.TRANS64 P0, [R0+URZ+0xc0], R2 ;  /* 0x0000c002000085a7 */ /* 0x000ea400080010ff */
[----:B--2---:R-:W-:Y:S05]  /*82a0*/  @!P0 BRA `(.L_x_152) ;  /* 0xfffffffc00f08947 */ /* 0x004fea000383ffff */
[----:B------:R-:W-:Y:S05]  /*82b0*/  BRA `(.L_x_153) ;  /* 0xffffffcc00507947 */ /* 0x000fea000383ffff */
.L_x_86:
[----:B-1----:R1:W2:Y:S02]  /*82c0*/  SYNCS.PHASECHK.TRANS64.TRYWAIT P1, [R0+URZ+0x80], R3 ;  /* 0x00008003000075a7 */ /* 0x0022a400080211ff */
[----:B--2---:R-:W-:Y:S05]  /*82d0*/  @!P1 NANOSLEEP.SYNCS 0x989680 ;  /* 0x009896800000995d */ /* 0x004fea0003900000 */
[----:B------:R-:W2:Y:S02]  /*82e0*/  @!P1 SYNCS.PHASECHK.TRANS64 P1, [R0+URZ+0x80], R3 ;  /* 0x00008003000095a7 */ /* 0x000ea400080210ff */
[----:B--2---:R-:W-:Y:S05]  /*82f0*/  @!P1 BRA `(.L_x_86) ;  /* 0xfffffffc00f09947 */ /* 0x004fea000383ffff */
[----:B------:R-:W-:Y:S05]  /*8300*/  BRA `(.L_x_85) ;  /* 0xffffffd800887947 */ /* 0x000fea000383ffff */
.L_x_88:
[----:B-1----:R1:W4:Y:S02]  /*8310*/  SYNCS.PHASECHK.TRANS64.TRYWAIT P0, [R65+URZ+0xd0], R2 ;  /* 0x0000d002410075a7 */ /* 0x00232400080011ff */
[----:B----4-:R-:W-:Y:S05]  /*8320*/  @!P0 NANOSLEEP.SYNCS 0x989680 ;  /* 0x009896800000895d */ /* 0x010fea0003900000 */
[----:B------:R-:W4:Y:S02]  /*8330*/  @!P0 SYNCS.PHASECHK.TRANS64 P0, [R65+URZ+0xd0], R2 ;  /* 0x0000d002410085a7 */ /* 0x000f2400080010ff */
[----:B----4-:R-:W-:Y:S05]  /*8340*/  @!P0 BRA `(.L_x_88) ;  /* 0xfffffffc00f08947 */ /* 0x010fea000383ffff */
[----:B------:R-:W-:Y:S05]  /*8350*/  BRA `(.L_x_87) ;  /* 0xffffffd800c07947 */ /* 0x000fea000383ffff */
.L_x_99:
[----:B--2---:R2:W3:Y:S02]  /*8360*/  SYNCS.PHASECHK.TRANS64.TRYWAIT P0, [R3+URZ+0x80], R66 ;  /* 0x00008042030075a7 */ /* 0x0044e400080011ff */
[----:B---3--:R-:W-:Y:S05]  /*8370*/  @!P0 NANOSLEEP.SYNCS 0x989680 ;  /* 0x009896800000895d */ /* 0x008fea0003900000 */
[----:B------:R-:W3:Y:S02]  /*8380*/  @!P0 SYNCS.PHASECHK.TRANS64 P0, [R3+URZ+0x80], R66 ;  /* 0x00008042030085a7 */ /* 0x000ee400080010ff */
[----:B---3--:R-:W-:Y:S05]  /*8390*/  @!P0 BRA `(.L_x_99) ;  /* 0xfffffffc00f08947 */ /* 0x008fea000383ffff */
[----:B------:R-:W-:Y:S05]  /*83a0*/  BRA `(.L_x_98) ;  /* 0xffffffe400bc7947 */ /* 0x000fea000383ffff */
        .weak           $__internal_0_$__cuda_sm10x_tcgen05_guardrail_trap_col_being_dealloced_not_returned_by_alloc
        .type           $__internal_0_$__cuda_sm10x_tcgen05_guardrail_trap_col_being_dealloced_not_returned_by_alloc,@function
        .size           $__internal_0_$__cuda_sm10x_tcgen05_guardrail_trap_col_being_dealloced_not_returned_by_alloc,($__internal_1_$__cuda_sm10x_tcgen05_guardrail_trap_phase_invalid_during_alloc - $__internal_0_$__cuda_sm10x_tcgen05_guardrail_trap_col_being_dealloced_not_returned_by_alloc)
$__internal_0_$__cuda_sm10x_tcgen05_guardrail_trap_col_being_dealloced_not_returned_by_alloc:
[----:B------:R-:W-:Y:S05]  /*83b0*/  BPT.TRAP 0x1 ;  /* 0x000000040000795c */ /* 0x000fea0000300000 */
[----:B------:R-:W-:-:S04]  /*83c0*/  MOV R3, 0x0 ;  /* 0x0000000000037802 */ /* 0x000fc80000000f00 */
[----:B------:R-:W-:Y:S05]  /*83d0*/  RET.REL.NODEC R2 `(_ZN7cutlass13device_kernelINS_4conv6kernel13ConvUniversalINS1_16ConvProblemShapeILNS1_8OperatorE0ELi2EEENS1_10collective14CollectiveConvINS1_47MainloopSm100TmaUmmaWarpSpecializedImplicitGemmILS5_0ELi8ELi2ELi1ELi2EN4cute5tupleIJNSA_1CILi1EEESD_SD_EEEEENSB_IJNSC_ILi128EEENSC_ILi64EEENSB_IJSH_EEEEEENS_10bfloat16_tESK_NSA_8TiledMMAINSA_8MMA_AtomIJNSA_20SM100_MMA_F16BF16_SSISK_SK_fLi128ELi64ELNSA_4UMMA5MajorE0ELSP_0ELNSO_7ScaleInE0ELSQ_0EEEEEENSA_6LayoutISE_NSB_IJNSC_ILi0EEESU_SU_EEEEENSB_IJNSA_10UnderscoreESX_SX_EEEEENS7_6detail27Sm100ImplicitGemmTileTraitsINSA_20SM90_TMA_LOAD_IM2COLENSA_14ComposedLayoutINSA_7SwizzleILi3ELi4ELi3EEENSA_18smem_ptr_flag_bitsILi16EEENST_INSB_IJNSC_ILi8EEESH_EEENSB_IJSH_SD_EEEEEEEvEENS11_INSA_13SM90_TMA_LOADES1C_vEEEENS_8epilogue10collective18CollectiveEpilogueINS1H_23Sm100TmaWarpSpecializedILi3ELi2ELi32ELb1ELb0EEEJSJ_NSB_IJNST_ISG_SD_EENST_INSC_ILi32EEESD_EEEEESK_NSB_IJNSB_IJlllEEESD_SU_EEESK_S1R_NS1H_6fusion15FusionCallbacksIS1L_NS1S_17LinearCombinationISK_fSK_fLNS_15FloatRoundStyleE2EEESJ_S1P_JEEENSA_5SM1004TMEM4LOAD26SM100_TMEM_LOAD_32dp32b32xES12_NS13_INS14_ILi2ELi4ELi3EEES17_NST_INSB_IJS18_S1N_EEENSB_IJS1N_SD_EEEEEEENSA_39AutoVectorizingCopyWithAssumedAlignmentILi128EEENSA_21SM90_TMA_STORE_IM2COLES26_S28_S28_EEEvvEEEEvNT_6ParamsE) ;  /* 0xffffff7c02087950 */ /* 0x000fea0003c3ffff */
        .weak           $__internal_1_$__cuda_sm10x_tcgen05_guardrail_trap_phase_invalid_during_alloc
        .type           $__internal_1_$__cuda_sm10x_tcgen05_guardrail_trap_phase_invalid_during_alloc,@function
        .size           $__internal_1_$__cuda_sm10x_tcgen05_guardrail_trap_phase_invalid_during_alloc,($__internal_2_$__cuda_sm10x_tcgen05_guardrail_trap_unallocated_columns_being_dealloced - $__internal_1_$__cuda_sm10x_tcgen05_guardrail_trap_phase_invalid_during_alloc)
$__internal_1_$__cuda_sm10x_tcgen05_guardrail_trap_phase_invalid_during_alloc:
[----:B------:R-:W-:Y:S05]  /*83e0*/  BPT.TRAP 0x1 ;  /* 0x000000040000795c */ /* 0x000fea0000300000 */
[----:B------:R-:W-:-:S04]  /*83f0*/  HFMA2 R3, -RZ, RZ, 0, 0 ;  /* 0x00000000ff037431 */ /* 0x000fc800000001ff */
[----:B------:R-:W-:Y:S05]  /*8400*/  RET.REL.NODEC R2 `(_ZN7cutlass13device_kernelINS_4conv6kernel13ConvUniversalINS1_16ConvProblemShapeILNS1_8OperatorE0ELi2EEENS1_10collective14CollectiveConvINS1_47MainloopSm100TmaUmmaWarpSpecializedImplicitGemmILS5_0ELi8ELi2ELi1ELi2EN4cute5tupleIJNSA_1CILi1EEESD_SD_EEEEENSB_IJNSC_ILi128EEENSC_ILi64EEENSB_IJSH_EEEEEENS_10bfloat16_tESK_NSA_8TiledMMAINSA_8MMA_AtomIJNSA_20SM100_MMA_F16BF16_SSISK_SK_fLi128ELi64ELNSA_4UMMA5MajorE0ELSP_0ELNSO_7ScaleInE0ELSQ_0EEEEEENSA_6LayoutISE_NSB_IJNSC_ILi0EEESU_SU_EEEEENSB_IJNSA_10UnderscoreESX_SX_EEEEENS7_6detail27Sm100ImplicitGemmTileTraitsINSA_20SM90_TMA_LOAD_IM2COLENSA_14ComposedLayoutINSA_7SwizzleILi3ELi4ELi3EEENSA_18smem_ptr_flag_bitsILi16EEENST_INSB_IJNSC_ILi8EEESH_EEENSB_IJSH_SD_EEEEEEEvEENS11_INSA_13SM90_TMA_LOADES1C_vEEEENS_8epilogue10collective18CollectiveEpilogueINS1H_23Sm100TmaWarpSpecializedILi3ELi2ELi32ELb1ELb0EEEJSJ_NSB_IJNST_ISG_SD_EENST_INSC_ILi32EEESD_EEEEESK_NSB_IJNSB_IJlllEEESD_SU_EEESK_S1R_NS1H_6fusion15FusionCallbacksIS1L_NS1S_17LinearCombinationISK_fSK_fLNS_15FloatRoundStyleE2EEESJ_S1P_JEEENSA_5SM1004TMEM4LOAD26SM100_TMEM_LOAD_32dp32b32xES12_NS13_INS14_ILi2ELi4ELi3EEES17_NST_INSB_IJS18_S1N_EEENSB_IJS1N_SD_EEEEEEENSA_39AutoVectorizingCopyWithAssumedAlignmentILi128EEENSA_21SM90_TMA_STORE_IM2COLES26_S28_S28_EEEvvEEEEvNT_6ParamsE) ;  /* 0xffffff7802fc7950 */ /* 0x000fea0003c3ffff */
        .weak           $__internal_2_$__cuda_sm10x_tcgen05_guardrail_trap_unallocated_columns_being_dealloced
        .type           $__internal_2_$__cuda_sm10x_tcgen05_guardrail_trap_unallocated_columns_being_dealloced,@function
        .size           $__internal_2_$__cuda_sm10x_tcgen05_guardrail_trap_unallocated_columns_being_dealloced,(.L_x_155 - $__internal_2_$__cuda_sm10x_tcgen05_guardrail_trap_unallocated_columns_being_dealloced)
$__internal_2_$__cuda_sm10x_tcgen05_guardrail_trap_unallocated_columns_being_dealloced:
[----:B------:R-:W-:Y:S05]  /*8410*/  BPT.TRAP 0x1 ;  /* 0x000000040000795c */ /* 0x000fea0000300000 */
[----:B------:R-:W-:-:S04]  /*8420*/  MOV R3, 0x0 ;  /* 0x0000000000037802 */ /* 0x000fc80000000f00 */
[----:B------:R-:W-:Y:S05]  /*8430*/  RET.REL.NODEC R2 `(_ZN7cutlass13device_kernelINS_4conv6kernel13ConvUniversalINS1_16ConvProblemShapeILNS1_8OperatorE0ELi2EEENS1_10collective14CollectiveConvINS1_47MainloopSm100TmaUmmaWarpSpecializedImplicitGemmILS5_0ELi8ELi2ELi1ELi2EN4cute5tupleIJNSA_1CILi1EEESD_SD_EEEEENSB_IJNSC_ILi128EEENSC_ILi64EEENSB_IJSH_EEEEEENS_10bfloat16_tESK_NSA_8TiledMMAINSA_8MMA_AtomIJNSA_20SM100_MMA_F16BF16_SSISK_SK_fLi128ELi64ELNSA_4UMMA5MajorE0ELSP_0ELNSO_7ScaleInE0ELSQ_0EEEEEENSA_6LayoutISE_NSB_IJNSC_ILi0EEESU_SU_EEEEENSB_IJNSA_10UnderscoreESX_SX_EEEEENS7_6detail27Sm100ImplicitGemmTileTraitsINSA_20SM90_TMA_LOAD_IM2COLENSA_14ComposedLayoutINSA_7SwizzleILi3ELi4ELi3EEENSA_18smem_ptr_flag_bitsILi16EEENST_INSB_IJNSC_ILi8EEESH_EEENSB_IJSH_SD_EEEEEEEvEENS11_INSA_13SM90_TMA_LOADES1C_vEEEENS_8epilogue10collective18CollectiveEpilogueINS1H_23Sm100TmaWarpSpecializedILi3ELi2ELi32ELb1ELb0EEEJSJ_NSB_IJNST_ISG_SD_EENST_INSC_ILi32EEESD_EEEEESK_NSB_IJNSB_IJlllEEESD_SU_EEESK_S1R_NS1H_6fusion15FusionCallbacksIS1L_NS1S_17LinearCombinationISK_fSK_fLNS_15FloatRoundStyleE2EEESJ_S1P_JEEENSA_5SM1004TMEM4LOAD26SM100_TMEM_LOAD_32dp32b32xES12_NS13_INS14_ILi2ELi4ELi3EEES17_NST_INSB_IJS18_S1N_EEENSB_IJS1N_SD_EEEEEEENSA_39AutoVectorizingCopyWithAssumedAlignmentILi128EEENSA_21SM90_TMA_STORE_IM2COLES26_S28_S28_EEEvvEEEEvNT_6ParamsE) ;  /* 0xffffff7802f07950 */ /* 0x000fea0003c3ffff */
.L_x_154:
[----:B------:R-:W-:-:S00]  /*8440*/  BRA `(.L_x_154) ;  /* 0xfffffffc00fc7947 */ /* 0x000fc0000383ffff */
[----:B------:R-:W-:-:S00]  /*8450*/  NOP ;  /* 0x0000000000007918 */ /* 0x000fc00000000000 */
        /* <DEDUP_REMOVED lines=10> */
.L_x_155:


//--------------------- .nv.global.init           --------------------------
	.section	.nv.global.init,"aw",@progbits
.nv.global.init:
	.type		$str$29,@object
	.size		$str$29,($str$30 - $str$29)
$str$29:
        /*0000*/ 	.byte	0x28, 0x61, 0x64, 0x64, 0x72, 0x65, 0x73, 0x73, 0x20, 0x26, 0x20, 0x6d, 0x61, 0x73, 0x6b, 0x29
        /*0010*/ 	.byte	0x20, 0x3d, 0x3d, 0x20, 0x30, 0x00
	.type		$str$30,@object
	.size		$str$30,($str$28 - $str$30)
$str$30:
        /*0016*/ 	.byte	0x2f, 0x74, 0x6d, 0x70, 0x2f, 0x63, 0x75, 0x74, 0x6c, 0x61, 0x73, 0x73, 0x5f, 0x73, 0x77, 0x65
        /*0026*/ 	.byte	0x65, 0x70, 0x5f, 0x73, 0x72, 0x63, 0x2f, 0x69, 0x6e, 0x63, 0x6c, 0x75, 0x64, 0x65, 0x2f, 0x63
        /*0036*/ 	.byte	0x75, 0x74, 0x65, 0x2f, 0x70, 0x6f, 0x69, 0x6e, 0x74, 0x65, 0x72, 0x5f, 0x66, 0x6c, 0x61, 0x67
        /*0046*/ 	.byte	0x67, 0x65, 0x64, 0x2e, 0x68, 0x70, 0x70, 0x00
	.type		$str$28,@object
	.size		$str$28,($str$27 - $str$28)
$str$28:
        /*004e*/ 	.byte	0x2f, 0x74, 0x6d, 0x70, 0x2f, 0x63, 0x75, 0x74, 0x6c, 0x61, 0x73, 0x73, 0x5f, 0x73, 0x77, 0x65
        /*005e*/ 	.byte	0x65, 0x70, 0x5f, 0x73, 0x72, 0x63, 0x2f, 0x69, 0x6e, 0x63, 0x6c, 0x75, 0x64, 0x65, 0x2f, 0x63
        /*006e*/ 	.byte	0x75, 0x74, 0x65, 0x2f, 0x61, 0x74, 0x6f, 0x6d, 0x2f, 0x63, 0x6f, 0x70, 0x79, 0x5f, 0x74, 0x72
        /*007e*/ 	.byte	0x61, 0x69, 0x74, 0x73, 0x5f, 0x73, 0x6d, 0x31, 0x30, 0x30, 0x2e, 0x68, 0x70, 0x70, 0x00
	.type		$str$27,@object
	.size		$str$27,(__unnamed_1 - $str$27)
$str$27:
        /*008d*/ 	.byte	0x28, 0x28, 0x75, 0x69, 0x6e, 0x74, 0x33, 0x32, 0x5f, 0x74, 0x28, 0x74, 0x68, 0x72, 0x65, 0x61
        /*009d*/ 	.byte	0x64, 0x49, 0x64, 0x78, 0x2e, 0x78, 0x29, 0x20, 0x2f, 0x20, 0x33, 0x32, 0x29, 0x20, 0x25, 0x20
        /*00ad*/ 	.byte	0x34, 0x29, 0x20, 0x3d, 0x3d, 0x20, 0x28, 0x28, 0x28, 0x74, 0x6d, 0x65, 0x6d, 0x5f, 0x61, 0x64
        /*00bd*/ 	.byte	0x64, 0x72, 0x20, 0x3e, 0x3e, 0x20, 0x31, 0x36, 0x29, 0x20, 0x2f, 0x20, 0x33, 0x32, 0x29, 0x20
        /*00cd*/ 	.byte	0x25, 0x20, 0x34, 0x29, 0x00
	.type		__unnamed_1,@object
	.size		__unnamed_1,(__unnamed_2 - __unnamed_1)
__unnamed_1:
        /*00d2*/ 	.byte	0x61, 0x75, 0x74, 0x6f, 0x20, 0x63, 0x75, 0x74, 0x65, 0x3a, 0x3a, 0x61, 0x73, 0x5f, 0x70, 0x6f
        /* <DEDUP_REMOVED lines=24> */
        /*0262*/ 	.byte	0x34, 0x30, 0x39, 0x36, 0x3e, 0x3e, 0x3e, 0x3e, 0x5d, 0x00
	.type		__unnamed_2,@object
	.size		__unnamed_2,(.L_2 - __unnamed_2)
__unnamed_2:
        /* <DEDUP_REMOVED lines=42> */
        /*050c*/ 	.byte	0x3e, 0x3e, 0x5d, 0x00
.L_2:


//--------------------- .nv.shared._ZN7cutlass13device_kernelINS_4conv6kernel13ConvUniversalINS1_16ConvProblemShapeILNS1_8OperatorE0ELi2EEENS1_10collective14CollectiveConvINS1_47MainloopSm100TmaUmmaWarpSpecializedImplicitGemmILS5_0ELi8ELi2ELi1ELi2EN4cute5tupleIJNSA_1CILi1EEESD_SD_EEEEENSB_IJNSC_ILi128EEENSC_ILi64EEENSB_IJSH_EEEEEENS_10bfloat16_tESK_NSA_8TiledMMAINSA_8MMA_AtomIJNSA_20SM100_MMA_F16BF16_SSISK_SK_fLi128ELi64ELNSA_4UMMA5MajorE0ELSP_0ELNSO_7ScaleInE0ELSQ_0EEEEEENSA_6LayoutISE_NSB_IJNSC_ILi0EEESU_SU_EEEEENSB_IJNSA_10UnderscoreESX_SX_EEEEENS7_6detail27Sm100ImplicitGemmTileTraitsINSA_20SM90_TMA_LOAD_IM2COLENSA_14ComposedLayoutINSA_7SwizzleILi3ELi4ELi3EEENSA_18smem_ptr_flag_bitsILi16EEENST_INSB_IJNSC_ILi8EEESH_EEENSB_IJSH_SD_EEEEEEEvEENS11_INSA_13SM90_TMA_LOADES1C_vEEEENS_8epilogue10collective18CollectiveEpilogueINS1H_23Sm100TmaWarpSpecializedILi3ELi2ELi32ELb1ELb0EEEJSJ_NSB_IJNST_ISG_SD_EENST_INSC_ILi32EEESD_EEEEESK_NSB_IJNSB_IJlllEEESD_SU_EEESK_S1R_NS1H_6fusion15FusionCallbacksIS1L_NS1S_17LinearCombinationISK_fSK_fLNS_15FloatRoundStyleE2EEESJ_S1P_JEEENSA_5SM1004TMEM4LOAD26SM100_TMEM_LOAD_32dp32b32xES12_NS13_INS14_ILi2ELi4ELi3EEES17_NST_INSB_IJS18_S1N_EEENSB_IJS1N_SD_EEEEEEENSA_39AutoVectorizingCopyWithAssumedAlignmentILi128EEENSA_21SM90_TMA_STORE_IM2COLES26_S28_S28_EEEvvEEEEvNT_6ParamsE --------------------------
	.section	.nv.shared._ZN7cutlass13device_kernelINS_4conv6kernel13ConvUniversalINS1_16ConvProblemShapeILNS1_8OperatorE0ELi2EEENS1_10collective14CollectiveConvINS1_47MainloopSm100TmaUmmaWarpSpecializedImplicitGemmILS5_0ELi8ELi2ELi1ELi2EN4cute5tupleIJNSA_1CILi1EEESD_SD_EEEEENSB_IJNSC_ILi128EEENSC_ILi64EEENSB_IJSH_EEEEEENS_10bfloat16_tESK_NSA_8TiledMMAINSA_8MMA_AtomIJNSA_20SM100_MMA_F16BF16_SSISK_SK_fLi128ELi64ELNSA_4UMMA5MajorE0ELSP_0ELNSO_7ScaleInE0ELSQ_0EEEEEENSA_6LayoutISE_NSB_IJNSC_ILi0EEESU_SU_EEEEENSB_IJNSA_10UnderscoreESX_SX_EEEEENS7_6detail27Sm100ImplicitGemmTileTraitsINSA_20SM90_TMA_LOAD_IM2COLENSA_14ComposedLayoutINSA_7SwizzleILi3ELi4ELi3EEENSA_18smem_ptr_flag_bitsILi16EEENST_INSB_IJNSC_ILi8EEESH_EEENSB_IJSH_SD_EEEEEEEvEENS11_INSA_13SM90_TMA_LOADES1C_vEEEENS_8epilogue10collective18CollectiveEpilogueINS1H_23Sm100TmaWarpSpecializedILi3ELi2ELi32ELb1ELb0EEEJSJ_NSB_IJNST_ISG_SD_EENST_INSC_ILi32EEESD_EEEEESK_NSB_IJNSB_IJlllEEESD_SU_EEESK_S1R_NS1H_6fusion15FusionCallbacksIS1L_NS1S_17LinearCombinationISK_fSK_fLNS_15FloatRoundStyleE2EEESJ_S1P_JEEENSA_5SM1004TMEM4LOAD26SM100_TMEM_LOAD_32dp32b32xES12_NS13_INS14_ILi2ELi4ELi3EEES17_NST_INSB_IJS18_S1N_EEENSB_IJS1N_SD_EEEEEEENSA_39AutoVectorizingCopyWithAssumedAlignmentILi128EEENSA_21SM90_TMA_STORE_IM2COLES26_S28_S28_EEEvvEEEEvNT_6ParamsE,"aw",@nobits
	.sectionflags	@""
	.align	16
	.zero		1024


//--------------------- .nv.shared.reserved.0     --------------------------
	.section	.nv.shared.reserved.0,"aw",@nobits
	.weak		__nv_reservedSMEM_offset_0_alias
	.size		__nv_reservedSMEM_offset_0_alias, 0, 64
	.other		__nv_reservedSMEM_offset_0_alias,@"STO_CUDA_RESERVED_SHARED STV_DEFAULT"
__nv_reservedSMEM_offset_0_alias:
	.zero		0
.nv.shared.reserved.0:
	.zero		64
	.weak		__nv_reservedSMEM_tcgen05_partition
	.type		__nv_reservedSMEM_tcgen05_partition,@object
	.size		__nv_reservedSMEM_tcgen05_partition,(.L_0 - __nv_reservedSMEM_tcgen05_partition)
__nv_reservedSMEM_tcgen05_partition:
	.zero		32
.L_0:


//--------------------- .nv.global                --------------------------
	.section	.nv.global,"aw",@nobits
.nv.global:
	.type		_ZN39_INTERNAL_6e795273_4_k_cu_4c4cfe79_30694cute1_E,@object
	.size		_ZN39_INTERNAL_6e795273_4_k_cu_4c4cfe79_30694cute1_E,(_ZN39_INTERNAL_6e795273_4_k_cu_4c4cfe79_30694cuda3std3__45__cpo6cbeginE - _ZN39_INTERNAL_6e795273_4_k_cu_4c4cfe79_30694cute1_E)
_ZN39_INTERNAL_6e795273_4_k_cu_4c4cfe79_30694cute1_E:
	.zero		1
	.type		_ZN39_INTERNAL_6e795273_4_k_cu_4c4cfe79_30694cuda3std3__45__cpo6cbeginE,@object
	.size		_ZN39_INTERNAL_6e795273_4_k_cu_4c4cfe79_30694cuda3std3__45__cpo6cbeginE,(_ZN39_INTERNAL_6e795273_4_k_cu_4c4cfe79_30694cuda3std3__48in_placeE - _ZN39_INTERNAL_6e795273_4_k_cu_4c4cfe79_30694cuda3std3__45__cpo6cbeginE)
_ZN39_INTERNAL_6e795273_4_k_cu_4c4cfe79_30694cuda3std3__45__cpo6cbeginE:
	.zero		1
	.type		_ZN39_INTERNAL_6e795273_4_k_cu_4c4cfe79_30694cuda3std3__48in_placeE,@object
	.size		_ZN39_INTERNAL_6e795273_4_k_cu_4c4cfe79_30694cuda3std3__48in_placeE,(_ZN39_INTERNAL_6e795273_4_k_cu_4c4cfe79_30694cuda3std6ranges3__45__cpo9iter_moveE - _ZN39_INTERNAL_6e795273_4_k_cu_4c4cfe79_30694cuda3std3__48in_placeE)
_ZN39_INTERNAL_6e795273_4_k_cu_4c4cfe79_30694cuda3std3__48in_placeE:
	.zero		1
	.type		_ZN39_INTERNAL_6e795273_4_k_cu_4c4cfe79_30694cuda3std6ranges3__45__cpo9iter_moveE,@object
	.size		_ZN39_INTERNAL_6e795273_4_k_cu_4c4cfe79_30694cuda3std6ranges3__45__cpo9iter_moveE,(_ZN39_INTERNAL_6e795273_4_k_cu_4c4cfe79_30694cuda3std3__45__cpo5beginE - _ZN39_INTERNAL_6e795273_4_k_cu_4c4cfe79_30694cuda3std6ranges3__45__cpo9iter_moveE)
_ZN39_INTERNAL_6e795273_4_k_cu_4c4cfe79_30694cuda3std6ranges3__45__cpo9iter_moveE:
	.zero		1
	.type		_ZN39_INTERNAL_6e795273_4_k_cu_4c4cfe79_30694cuda3std3__45__cpo5beginE,@object
	.size		_ZN39_INTERNAL_6e795273_4_k_cu_4c4cfe79_30694cuda3std3__45__cpo5beginE,(_ZN39_INTERNAL_6e795273_4_k_cu_4c4cfe79_30694cuda3std3__441_GLOBAL__N__6e795273_4_k_cu_4c4cfe79_30696ignoreE - _ZN39_INTERNAL_6e795273_4_k_cu_4c4cfe79_30694cuda3std3__45__cpo5beginE)
_ZN39_INTERNAL_6e795273_4_k_cu_4c4cfe79_30694cuda3std3__45__cpo5beginE:
	.zero		1
	.type		_ZN39_INTERNAL_6e795273_4_k_cu_4c4cfe79_30694cuda3std3__441_GLOBAL__N__6e795273_4_k_cu_4c4cfe79_30696ignoreE,@object
	.size		_ZN39_INTERNAL_6e795273_4_k_cu_4c4cfe79_30694cuda3std3__441_GLOBAL__N__6e795273_4_k_cu_4c4cfe79_30696ignoreE,(_ZN39_INTERNAL_6e795273_4_k_cu_4c4cfe79_30694cute7productE - _ZN39_INTERNAL_6e795273_4_k_cu_4c4cfe79_30694cuda3std3__441_GLOBAL__N__6e795273_4_k_cu_4c4cfe79_30696ignoreE)
_ZN39_INTERNAL_6e795273_4_k_cu_4c4cfe79_30694cuda3std3__441_GLOBAL__N__6e795273_4_k_cu_4c4cfe79_30696ignoreE:
	.zero		1
	.type		_ZN39_INTERNAL_6e795273_4_k_cu_4c4cfe79_30694cute7productE,@object
	.size		_ZN39_INTERNAL_6e795273_4_k_cu_4c4cfe79_30694cute7productE,(_ZN39_INTERNAL_6e795273_4_k_cu_4c4cfe79_30694cuda3std3__45__cpo3endE - _ZN39_INTERNAL_6e795273_4_k_cu_4c4cfe79_30694cute7productE)
_ZN39_INTERNAL_6e795273_4_k_cu_4c4cfe79_30694cute7productE:
	.zero		1
	.type		_ZN39_INTERNAL_6e795273_4_k_cu_4c4cfe79_30694cuda3std3__45__cpo3endE,@object
	.size		_ZN39_INTERNAL_6e795273_4_k_cu_4c4cfe79_30694cuda3std3__45__cpo3endE,(_ZN39_INTERNAL_6e795273_4_k_cu_4c4cfe79_30694cuda3std3__419piecewise_constructE - _ZN39_INTERNAL_6e795273_4_k_cu_4c4cfe79_30694cuda3std3__45__cpo3endE)
_ZN39_INTERNAL_6e795273_4_k_cu_4c4cfe79_30694cuda3std3__45__cpo3endE:
	.zero		1
	.type		_ZN39_INTERNAL_6e795273_4_k_cu_4c4cfe79_30694cuda3std3__419piecewise_constructE,@object
	.size		_ZN39_INTERNAL_6e795273_4_k_cu_4c4cfe79_30694cuda3std3__419piecewise_constructE,(_ZN39_INTERNAL_6e795273_4_k_cu_4c4cfe79_30694cuda3std3__45__cpo4cendE - _ZN39_INTERNAL_6e795273_4_k_cu_4c4cfe79_30694cuda3std3__419piecewise_constructE)
_ZN39_INTERNAL_6e795273_4_k_cu_4c4cfe79_30694cuda3std3__419piecewise_constructE:
	.zero		1
	.type		_ZN39_INTERNAL_6e795273_4_k_cu_4c4cfe79_30694cuda3std3__45__cpo4cendE,@object
	.size		_ZN39_INTERNAL_6e795273_4_k_cu_4c4cfe79_30694cuda3std3__45__cpo4cendE,(_ZN39_INTERNAL_6e795273_4_k_cu_4c4cfe79_30694cuda3std6ranges3__45__cpo4swapE - _ZN39_INTERNAL_6e795273_4_k_cu_4c4cfe79_30694cuda3std3__45__cpo4cendE)
_ZN39_INTERNAL_6e795273_4_k_cu_4c4cfe79_30694cuda3std3__45__cpo4cendE:
	.zero		1
	.type		_ZN39_INTERNAL_6e795273_4_k_cu_4c4cfe79_30694cuda3std6ranges3__45__cpo4swapE,@object
	.size		_ZN39_INTERNAL_6e795273_4_k_cu_4c4cfe79_30694cuda3std6ranges3__45__cpo4swapE,(.L_10 - _ZN39_INTERNAL_6e795273_4_k_cu_4c4cfe79_30694cuda3std6ranges3__45__cpo4swapE)
_ZN39_INTERNAL_6e795273_4_k_cu_4c4cfe79_30694cuda3std6ranges3__45__cpo4swapE:
	.zero		1
.L_10:


//--------------------- .nv.constant0._ZN7cutlass13device_kernelINS_4conv6kernel13ConvUniversalINS1_16ConvProblemShapeILNS1_8OperatorE0ELi2EEENS1_10collective14CollectiveConvINS1_47MainloopSm100TmaUmmaWarpSpecializedImplicitGemmILS5_0ELi8ELi2ELi1ELi2EN4cute5tupleIJNSA_1CILi1EEESD_SD_EEEEENSB_IJNSC_ILi128EEENSC_ILi64EEENSB_IJSH_EEEEEENS_10bfloat16_tESK_NSA_8TiledMMAINSA_8MMA_AtomIJNSA_20SM100_MMA_F16BF16_SSISK_SK_fLi128ELi64ELNSA_4UMMA5MajorE0ELSP_0ELNSO_7ScaleInE0ELSQ_0EEEEEENSA_6LayoutISE_NSB_IJNSC_ILi0EEESU_SU_EEEEENSB_IJNSA_10UnderscoreESX_SX_EEEEENS7_6detail27Sm100ImplicitGemmTileTraitsINSA_20SM90_TMA_LOAD_IM2COLENSA_14ComposedLayoutINSA_7SwizzleILi3ELi4ELi3EEENSA_18smem_ptr_flag_bitsILi16EEENST_INSB_IJNSC_ILi8EEESH_EEENSB_IJSH_SD_EEEEEEEvEENS11_INSA_13SM90_TMA_LOADES1C_vEEEENS_8epilogue10collective18CollectiveEpilogueINS1H_23Sm100TmaWarpSpecializedILi3ELi2ELi32ELb1ELb0EEEJSJ_NSB_IJNST_ISG_SD_EENST_INSC_ILi32EEESD_EEEEESK_NSB_IJNSB_IJlllEEESD_SU_EEESK_S1R_NS1H_6fusion15FusionCallbacksIS1L_NS1S_17LinearCombinationISK_fSK_fLNS_15FloatRoundStyleE2EEESJ_S1P_JEEENSA_5SM1004TMEM4LOAD26SM100_TMEM_LOAD_32dp32b32xES12_NS13_INS14_ILi2ELi4ELi3EEES17_NST_INSB_IJS18_S1N_EEENSB_IJS1N_SD_EEEEEEENSA_39AutoVectorizingCopyWithAssumedAlignmentILi128EEENSA_21SM90_TMA_STORE_IM2COLES26_S28_S28_EEEvvEEEEvNT_6ParamsE --------------------------
	.section	.nv.constant0._ZN7cutlass13device_kernelINS_4conv6kernel13ConvUniversalINS1_16ConvProblemShapeILNS1_8OperatorE0ELi2EEENS1_10collective14CollectiveConvINS1_47MainloopSm100TmaUmmaWarpSpecializedImplicitGemmILS5_0ELi8ELi2ELi1ELi2EN4cute5tupleIJNSA_1CILi1EEESD_SD_EEEEENSB_IJNSC_ILi128EEENSC_ILi64EEENSB_IJSH_EEEEEENS_10bfloat16_tESK_NSA_8TiledMMAINSA_8MMA_AtomIJNSA_20SM100_MMA_F16BF16_SSISK_SK_fLi128ELi64ELNSA_4UMMA5MajorE0ELSP_0ELNSO_7ScaleInE0ELSQ_0EEEEEENSA_6LayoutISE_NSB_IJNSC_ILi0EEESU_SU_EEEEENSB_IJNSA_10UnderscoreESX_SX_EEEEENS7_6detail27Sm100ImplicitGemmTileTraitsINSA_20SM90_TMA_LOAD_IM2COLENSA_14ComposedLayoutINSA_7SwizzleILi3ELi4ELi3EEENSA_18smem_ptr_flag_bitsILi16EEENST_INSB_IJNSC_ILi8EEESH_EEENSB_IJSH_SD_EEEEEEEvEENS11_INSA_13SM90_TMA_LOADES1C_vEEEENS_8epilogue10collective18CollectiveEpilogueINS1H_23Sm100TmaWarpSpecializedILi3ELi2ELi32ELb1ELb0EEEJSJ_NSB_IJNST_ISG_SD_EENST_INSC_ILi32EEESD_EEEEESK_NSB_IJNSB_IJlllEEESD_SU_EEESK_S1R_NS1H_6fusion15FusionCallbacksIS1L_NS1S_17LinearCombinationISK_fSK_fLNS_15FloatRoundStyleE2EEESJ_S1P_JEEENSA_5SM1004TMEM4LOAD26SM100_TMEM_LOAD_32dp32b32xES12_NS13_INS14_ILi2ELi4ELi3EEES17_NST_INSB_IJS18_S1N_EEENSB_IJS1N_SD_EEEEEEENSA_39AutoVectorizingCopyWithAssumedAlignmentILi128EEENSA_21SM90_TMA_STORE_IM2COLES26_S28_S28_EEEvvEEEEvNT_6ParamsE,"a",@progbits
	.sectionflags	@""
	.align	4
.nv.constant0._ZN7cutlass13device_kernelINS_4conv6kernel13ConvUniversalINS1_16ConvProblemShapeILNS1_8OperatorE0ELi2EEENS1_10collective14CollectiveConvINS1_47MainloopSm100TmaUmmaWarpSpecializedImplicitGemmILS5_0ELi8ELi2ELi1ELi2EN4cute5tupleIJNSA_1CILi1EEESD_SD_EEEEENSB_IJNSC_ILi128EEENSC_ILi64EEENSB_IJSH_EEEEEENS_10bfloat16_tESK_NSA_8TiledMMAINSA_8MMA_AtomIJNSA_20SM100_MMA_F16BF16_SSISK_SK_fLi128ELi64ELNSA_4UMMA5MajorE0ELSP_0ELNSO_7ScaleInE0ELSQ_0EEEEEENSA_6LayoutISE_NSB_IJNSC_ILi0EEESU_SU_EEEEENSB_IJNSA_10UnderscoreESX_SX_EEEEENS7_6detail27Sm100ImplicitGemmTileTraitsINSA_20SM90_TMA_LOAD_IM2COLENSA_14ComposedLayoutINSA_7SwizzleILi3ELi4ELi3EEENSA_18smem_ptr_flag_bitsILi16EEENST_INSB_IJNSC_ILi8EEESH_EEENSB_IJSH_SD_EEEEEEEvEENS11_INSA_13SM90_TMA_LOADES1C_vEEEENS_8epilogue10collective18CollectiveEpilogueINS1H_23Sm100TmaWarpSpecializedILi3ELi2ELi32ELb1ELb0EEEJSJ_NSB_IJNST_ISG_SD_EENST_INSC_ILi32EEESD_EEEEESK_NSB_IJNSB_IJlllEEESD_SU_EEESK_S1R_NS1H_6fusion15FusionCallbacksIS1L_NS1S_17LinearCombinationISK_fSK_fLNS_15FloatRoundStyleE2EEESJ_S1P_JEEENSA_5SM1004TMEM4LOAD26SM100_TMEM_LOAD_32dp32b32xES12_NS13_INS14_ILi2ELi4ELi3EEES17_NST_INSB_IJS18_S1N_EEENSB_IJS1N_SD_EEEEEEENSA_39AutoVectorizingCopyWithAssumedAlignmentILi128EEENSA_21SM90_TMA_STORE_IM2COLES26_S28_S28_EEEvvEEEEvNT_6ParamsE:
	.zero		2944


//--------------------- SYMBOLS --------------------------

	.type		.nv.reservedSmem.offset0,@object
	.size		.nv.reservedSmem.offset0,0x4
	.type		.nv.reservedSmem.cap,@object
	.size		.nv.reservedSmem.cap,0x4
	.type		__assertfail,@function
